//
// Generated by NVIDIA NVVM Compiler
//
// Compiler Build ID: CL-36424714
// Cuda compilation tools, release 13.0, V13.0.88
// Based on NVVM 20.0.0
//

.version 9.0
.target sm_100
.address_size 64

	// .globl	_Z22histogram_range_kernelILi16EEvPKcPjjii
.extern .shared .align 16 .b8 s_hist[];

.visible .entry _Z22histogram_range_kernelILi16EEvPKcPjjii(
	.param .u64 .ptr .align 1 _Z22histogram_range_kernelILi16EEvPKcPjjii_param_0,
	.param .u64 .ptr .align 1 _Z22histogram_range_kernelILi16EEvPKcPjjii_param_1,
	.param .u32 _Z22histogram_range_kernelILi16EEvPKcPjjii_param_2,
	.param .u32 _Z22histogram_range_kernelILi16EEvPKcPjjii_param_3,
	.param .u32 _Z22histogram_range_kernelILi16EEvPKcPjjii_param_4
)
{
	.reg .pred 	%p<38>;
	.reg .b16 	%rs<17>;
	.reg .b32 	%r<271>;
	.reg .b64 	%rd<39>;

	ld.param.u64 	%rd4, [_Z22histogram_range_kernelILi16EEvPKcPjjii_param_0];
	ld.param.u64 	%rd3, [_Z22histogram_range_kernelILi16EEvPKcPjjii_param_1];
	ld.param.u32 	%r64, [_Z22histogram_range_kernelILi16EEvPKcPjjii_param_2];
	ld.param.u32 	%r65, [_Z22histogram_range_kernelILi16EEvPKcPjjii_param_3];
	ld.param.u32 	%r66, [_Z22histogram_range_kernelILi16EEvPKcPjjii_param_4];
	cvta.to.global.u64 	%rd1, %rd4;
	sub.s32 	%r1, %r66, %r65;
	add.s32 	%r2, %r1, 1;
	and.b32  	%r3, %r1, -32;
	add.s32 	%r4, %r3, 33;
	mov.u32 	%r270, %tid.x;
	shl.b32 	%r6, %r4, 5;
	setp.ge.s32 	%p1, %r270, %r6;
	@%p1 bra 	$L__BB0_3;
	mov.u32 	%r7, %ntid.x;
	mov.u32 	%r269, %r270;
$L__BB0_2:
	shl.b32 	%r67, %r269, 2;
	mov.u32 	%r68, s_hist;
	add.s32 	%r69, %r68, %r67;
	mov.b32 	%r70, 0;
	st.shared.u32 	[%r69], %r70;
	add.s32 	%r269, %r269, %r7;
	setp.lt.s32 	%p2, %r269, %r6;
	@%p2 bra 	$L__BB0_2;
$L__BB0_3:
	bar.sync 	0;
	and.b32  	%r71, %r270, 31;
	mul.lo.s32 	%r10, %r4, %r71;
	mov.u32 	%r11, %ctaid.x;
	mov.u32 	%r12, %ntid.x;
	mov.u32 	%r13, %nctaid.x;
	mad.lo.s32 	%r14, %r11, %r12, %r270;
	setp.ge.u32 	%p3, %r14, %r64;
	@%p3 bra 	$L__BB0_6;
	cvt.u64.u32 	%rd5, %r14;
	add.s64 	%rd6, %rd1, %rd5;
	ld.global.nc.u8 	%rs1, [%rd6];
	cvt.u32.u8 	%r72, %rs1;
	sub.s32 	%r15, %r72, %r65;
	setp.ge.u32 	%p4, %r15, %r2;
	@%p4 bra 	$L__BB0_6;
	add.s32 	%r73, %r15, %r10;
	shl.b32 	%r74, %r73, 2;
	mov.u32 	%r75, s_hist;
	add.s32 	%r76, %r75, %r74;
	atom.shared.add.u32 	%r77, [%r76], 1;
$L__BB0_6:
	add.s32 	%r16, %r13, %r11;
	mad.lo.s32 	%r17, %r16, %r12, %r270;
	setp.ge.u32 	%p5, %r17, %r64;
	@%p5 bra 	$L__BB0_9;
	cvt.u64.u32 	%rd7, %r17;
	add.s64 	%rd8, %rd1, %rd7;
	ld.global.nc.u8 	%rs2, [%rd8];
	cvt.u32.u8 	%r78, %rs2;
	sub.s32 	%r18, %r78, %r65;
	setp.ge.u32 	%p6, %r18, %r2;
	@%p6 bra 	$L__BB0_9;
	add.s32 	%r79, %r18, %r10;
	shl.b32 	%r80, %r79, 2;
	mov.u32 	%r81, s_hist;
	add.s32 	%r82, %r81, %r80;
	atom.shared.add.u32 	%r83, [%r82], 1;
$L__BB0_9:
	add.s32 	%r19, %r16, %r13;
	mad.lo.s32 	%r20, %r19, %r12, %r270;
	setp.ge.u32 	%p7, %r20, %r64;
	@%p7 bra 	$L__BB0_12;
	cvt.u64.u32 	%rd9, %r20;
	add.s64 	%rd10, %rd1, %rd9;
	ld.global.nc.u8 	%rs3, [%rd10];
	cvt.u32.u8 	%r84, %rs3;
	sub.s32 	%r21, %r84, %r65;
	setp.ge.u32 	%p8, %r21, %r2;
	@%p8 bra 	$L__BB0_12;
	add.s32 	%r85, %r21, %r10;
	shl.b32 	%r86, %r85, 2;
	mov.u32 	%r87, s_hist;
	add.s32 	%r88, %r87, %r86;
	atom.shared.add.u32 	%r89, [%r88], 1;
$L__BB0_12:
	add.s32 	%r22, %r19, %r13;
	mad.lo.s32 	%r23, %r22, %r12, %r270;
	setp.ge.u32 	%p9, %r23, %r64;
	@%p9 bra 	$L__BB0_15;
	cvt.u64.u32 	%rd11, %r23;
	add.s64 	%rd12, %rd1, %rd11;
	ld.global.nc.u8 	%rs4, [%rd12];
	cvt.u32.u8 	%r90, %rs4;
	sub.s32 	%r24, %r90, %r65;
	setp.ge.u32 	%p10, %r24, %r2;
	@%p10 bra 	$L__BB0_15;
	add.s32 	%r91, %r24, %r10;
	shl.b32 	%r92, %r91, 2;
	mov.u32 	%r93, s_hist;
	add.s32 	%r94, %r93, %r92;
	atom.shared.add.u32 	%r95, [%r94], 1;
$L__BB0_15:
	add.s32 	%r25, %r22, %r13;
	mad.lo.s32 	%r26, %r25, %r12, %r270;
	setp.ge.u32 	%p11, %r26, %r64;
	@%p11 bra 	$L__BB0_18;
	cvt.u64.u32 	%rd13, %r26;
	add.s64 	%rd14, %rd1, %rd13;
	ld.global.nc.u8 	%rs5, [%rd14];
	cvt.u32.u8 	%r96, %rs5;
	sub.s32 	%r27, %r96, %r65;
	setp.ge.u32 	%p12, %r27, %r2;
	@%p12 bra 	$L__BB0_18;
	add.s32 	%r97, %r27, %r10;
	shl.b32 	%r98, %r97, 2;
	mov.u32 	%r99, s_hist;
	add.s32 	%r100, %r99, %r98;
	atom.shared.add.u32 	%r101, [%r100], 1;
$L__BB0_18:
	add.s32 	%r28, %r25, %r13;
	mad.lo.s32 	%r29, %r28, %r12, %r270;
	setp.ge.u32 	%p13, %r29, %r64;
	@%p13 bra 	$L__BB0_21;
	cvt.u64.u32 	%rd15, %r29;
	add.s64 	%rd16, %rd1, %rd15;
	ld.global.nc.u8 	%rs6, [%rd16];
	cvt.u32.u8 	%r102, %rs6;
	sub.s32 	%r30, %r102, %r65;
	setp.ge.u32 	%p14, %r30, %r2;
	@%p14 bra 	$L__BB0_21;
	add.s32 	%r103, %r30, %r10;
	shl.b32 	%r104, %r103, 2;
	mov.u32 	%r105, s_hist;
	add.s32 	%r106, %r105, %r104;
	atom.shared.add.u32 	%r107, [%r106], 1;
$L__BB0_21:
	add.s32 	%r31, %r28, %r13;
	mad.lo.s32 	%r32, %r31, %r12, %r270;
	setp.ge.u32 	%p15, %r32, %r64;
	@%p15 bra 	$L__BB0_24;
	cvt.u64.u32 	%rd17, %r32;
	add.s64 	%rd18, %rd1, %rd17;
	ld.global.nc.u8 	%rs7, [%rd18];
	cvt.u32.u8 	%r108, %rs7;
	sub.s32 	%r33, %r108, %r65;
	setp.ge.u32 	%p16, %r33, %r2;
	@%p16 bra 	$L__BB0_24;
	add.s32 	%r109, %r33, %r10;
	shl.b32 	%r110, %r109, 2;
	mov.u32 	%r111, s_hist;
	add.s32 	%r112, %r111, %r110;
	atom.shared.add.u32 	%r113, [%r112], 1;
$L__BB0_24:
	add.s32 	%r34, %r31, %r13;
	mad.lo.s32 	%r35, %r34, %r12, %r270;
	setp.ge.u32 	%p17, %r35, %r64;
	@%p17 bra 	$L__BB0_27;
	cvt.u64.u32 	%rd19, %r35;
	add.s64 	%rd20, %rd1, %rd19;
	ld.global.nc.u8 	%rs8, [%rd20];
	cvt.u32.u8 	%r114, %rs8;
	sub.s32 	%r36, %r114, %r65;
	setp.ge.u32 	%p18, %r36, %r2;
	@%p18 bra 	$L__BB0_27;
	add.s32 	%r115, %r36, %r10;
	shl.b32 	%r116, %r115, 2;
	mov.u32 	%r117, s_hist;
	add.s32 	%r118, %r117, %r116;
	atom.shared.add.u32 	%r119, [%r118], 1;
$L__BB0_27:
	add.s32 	%r37, %r34, %r13;
	mad.lo.s32 	%r38, %r37, %r12, %r270;
	setp.ge.u32 	%p19, %r38, %r64;
	@%p19 bra 	$L__BB0_30;
	cvt.u64.u32 	%rd21, %r38;
	add.s64 	%rd22, %rd1, %rd21;
	ld.global.nc.u8 	%rs9, [%rd22];
	cvt.u32.u8 	%r120, %rs9;
	sub.s32 	%r39, %r120, %r65;
	setp.ge.u32 	%p20, %r39, %r2;
	@%p20 bra 	$L__BB0_30;
	add.s32 	%r121, %r39, %r10;
	shl.b32 	%r122, %r121, 2;
	mov.u32 	%r123, s_hist;
	add.s32 	%r124, %r123, %r122;
	atom.shared.add.u32 	%r125, [%r124], 1;
$L__BB0_30:
	add.s32 	%r40, %r37, %r13;
	mad.lo.s32 	%r41, %r40, %r12, %r270;
	setp.ge.u32 	%p21, %r41, %r64;
	@%p21 bra 	$L__BB0_33;
	cvt.u64.u32 	%rd23, %r41;
	add.s64 	%rd24, %rd1, %rd23;
	ld.global.nc.u8 	%rs10, [%rd24];
	cvt.u32.u8 	%r126, %rs10;
	sub.s32 	%r42, %r126, %r65;
	setp.ge.u32 	%p22, %r42, %r2;
	@%p22 bra 	$L__BB0_33;
	add.s32 	%r127, %r42, %r10;
	shl.b32 	%r128, %r127, 2;
	mov.u32 	%r129, s_hist;
	add.s32 	%r130, %r129, %r128;
	atom.shared.add.u32 	%r131, [%r130], 1;
$L__BB0_33:
	add.s32 	%r43, %r40, %r13;
	mad.lo.s32 	%r44, %r43, %r12, %r270;
	setp.ge.u32 	%p23, %r44, %r64;
	@%p23 bra 	$L__BB0_36;
	cvt.u64.u32 	%rd25, %r44;
	add.s64 	%rd26, %rd1, %rd25;
	ld.global.nc.u8 	%rs11, [%rd26];
	cvt.u32.u8 	%r132, %rs11;
	sub.s32 	%r45, %r132, %r65;
	setp.ge.u32 	%p24, %r45, %r2;
	@%p24 bra 	$L__BB0_36;
	add.s32 	%r133, %r45, %r10;
	shl.b32 	%r134, %r133, 2;
	mov.u32 	%r135, s_hist;
	add.s32 	%r136, %r135, %r134;
	atom.shared.add.u32 	%r137, [%r136], 1;
$L__BB0_36:
	add.s32 	%r46, %r43, %r13;
	mad.lo.s32 	%r47, %r46, %r12, %r270;
	setp.ge.u32 	%p25, %r47, %r64;
	@%p25 bra 	$L__BB0_39;
	cvt.u64.u32 	%rd27, %r47;
	add.s64 	%rd28, %rd1, %rd27;
	ld.global.nc.u8 	%rs12, [%rd28];
	cvt.u32.u8 	%r138, %rs12;
	sub.s32 	%r48, %r138, %r65;
	setp.ge.u32 	%p26, %r48, %r2;
	@%p26 bra 	$L__BB0_39;
	add.s32 	%r139, %r48, %r10;
	shl.b32 	%r140, %r139, 2;
	mov.u32 	%r141, s_hist;
	add.s32 	%r142, %r141, %r140;
	atom.shared.add.u32 	%r143, [%r142], 1;
$L__BB0_39:
	add.s32 	%r49, %r46, %r13;
	mad.lo.s32 	%r50, %r49, %r12, %r270;
	setp.ge.u32 	%p27, %r50, %r64;
	@%p27 bra 	$L__BB0_42;
	cvt.u64.u32 	%rd29, %r50;
	add.s64 	%rd30, %rd1, %rd29;
	ld.global.nc.u8 	%rs13, [%rd30];
	cvt.u32.u8 	%r144, %rs13;
	sub.s32 	%r51, %r144, %r65;
	setp.ge.u32 	%p28, %r51, %r2;
	@%p28 bra 	$L__BB0_42;
	add.s32 	%r145, %r51, %r10;
	shl.b32 	%r146, %r145, 2;
	mov.u32 	%r147, s_hist;
	add.s32 	%r148, %r147, %r146;
	atom.shared.add.u32 	%r149, [%r148], 1;
$L__BB0_42:
	add.s32 	%r52, %r49, %r13;
	mad.lo.s32 	%r53, %r52, %r12, %r270;
	setp.ge.u32 	%p29, %r53, %r64;
	@%p29 bra 	$L__BB0_45;
	cvt.u64.u32 	%rd31, %r53;
	add.s64 	%rd32, %rd1, %rd31;
	ld.global.nc.u8 	%rs14, [%rd32];
	cvt.u32.u8 	%r150, %rs14;
	sub.s32 	%r54, %r150, %r65;
	setp.ge.u32 	%p30, %r54, %r2;
	@%p30 bra 	$L__BB0_45;
	add.s32 	%r151, %r54, %r10;
	shl.b32 	%r152, %r151, 2;
	mov.u32 	%r153, s_hist;
	add.s32 	%r154, %r153, %r152;
	atom.shared.add.u32 	%r155, [%r154], 1;
$L__BB0_45:
	add.s32 	%r55, %r52, %r13;
	mad.lo.s32 	%r56, %r55, %r12, %r270;
	setp.ge.u32 	%p31, %r56, %r64;
	@%p31 bra 	$L__BB0_48;
	cvt.u64.u32 	%rd33, %r56;
	add.s64 	%rd34, %rd1, %rd33;
	ld.global.nc.u8 	%rs15, [%rd34];
	cvt.u32.u8 	%r156, %rs15;
	sub.s32 	%r57, %r156, %r65;
	setp.ge.u32 	%p32, %r57, %r2;
	@%p32 bra 	$L__BB0_48;
	add.s32 	%r157, %r57, %r10;
	shl.b32 	%r158, %r157, 2;
	mov.u32 	%r159, s_hist;
	add.s32 	%r160, %r159, %r158;
	atom.shared.add.u32 	%r161, [%r160], 1;
$L__BB0_48:
	add.s32 	%r162, %r55, %r13;
	mad.lo.s32 	%r58, %r162, %r12, %r270;
	setp.ge.u32 	%p33, %r58, %r64;
	@%p33 bra 	$L__BB0_51;
	cvt.u64.u32 	%rd35, %r58;
	add.s64 	%rd36, %rd1, %rd35;
	ld.global.nc.u8 	%rs16, [%rd36];
	cvt.u32.u8 	%r163, %rs16;
	sub.s32 	%r59, %r163, %r65;
	setp.ge.u32 	%p34, %r59, %r2;
	@%p34 bra 	$L__BB0_51;
	add.s32 	%r164, %r59, %r10;
	shl.b32 	%r165, %r164, 2;
	mov.u32 	%r166, s_hist;
	add.s32 	%r167, %r166, %r165;
	atom.shared.add.u32 	%r168, [%r167], 1;
$L__BB0_51:
	bar.sync 	0;
	setp.gt.s32 	%p35, %r270, %r1;
	@%p35 bra 	$L__BB0_56;
	shl.b32 	%r60, %r4, 1;
	cvta.to.global.u64 	%rd2, %rd3;
	mov.u32 	%r170, s_hist;
	shl.b32 	%r173, %r3, 2;
	shl.b32 	%r177, %r60, 2;
$L__BB0_53:
	shl.b32 	%r169, %r270, 2;
	add.s32 	%r171, %r170, %r169;
	ld.shared.u32 	%r172, [%r171];
	add.s32 	%r174, %r171, %r173;
	ld.shared.u32 	%r175, [%r174+132];
	add.s32 	%r176, %r175, %r172;
	add.s32 	%r178, %r171, %r177;
	ld.shared.u32 	%r179, [%r178];
	add.s32 	%r180, %r179, %r176;
	shl.b32 	%r181, %r4, 2;
	add.s32 	%r182, %r178, %r181;
	ld.shared.u32 	%r183, [%r182];
	add.s32 	%r184, %r183, %r180;
	add.s32 	%r185, %r182, %r181;
	ld.shared.u32 	%r186, [%r185];
	add.s32 	%r187, %r186, %r184;
	add.s32 	%r188, %r185, %r181;
	ld.shared.u32 	%r189, [%r188];
	add.s32 	%r190, %r189, %r187;
	add.s32 	%r191, %r188, %r181;
	ld.shared.u32 	%r192, [%r191];
	add.s32 	%r193, %r192, %r190;
	add.s32 	%r194, %r191, %r181;
	ld.shared.u32 	%r195, [%r194];
	add.s32 	%r196, %r195, %r193;
	add.s32 	%r197, %r194, %r181;
	ld.shared.u32 	%r198, [%r197];
	add.s32 	%r199, %r198, %r196;
	add.s32 	%r200, %r197, %r181;
	ld.shared.u32 	%r201, [%r200];
	add.s32 	%r202, %r201, %r199;
	add.s32 	%r203, %r200, %r181;
	ld.shared.u32 	%r204, [%r203];
	add.s32 	%r205, %r204, %r202;
	add.s32 	%r206, %r203, %r181;
	ld.shared.u32 	%r207, [%r206];
	add.s32 	%r208, %r207, %r205;
	add.s32 	%r209, %r206, %r181;
	ld.shared.u32 	%r210, [%r209];
	add.s32 	%r211, %r210, %r208;
	add.s32 	%r212, %r209, %r181;
	ld.shared.u32 	%r213, [%r212];
	add.s32 	%r214, %r213, %r211;
	add.s32 	%r215, %r212, %r181;
	ld.shared.u32 	%r216, [%r215];
	add.s32 	%r217, %r216, %r214;
	add.s32 	%r218, %r215, %r181;
	ld.shared.u32 	%r219, [%r218];
	add.s32 	%r220, %r219, %r217;
	add.s32 	%r221, %r218, %r181;
	ld.shared.u32 	%r222, [%r221];
	add.s32 	%r223, %r222, %r220;
	add.s32 	%r224, %r221, %r181;
	ld.shared.u32 	%r225, [%r224];
	add.s32 	%r226, %r225, %r223;
	add.s32 	%r227, %r224, %r181;
	ld.shared.u32 	%r228, [%r227];
	add.s32 	%r229, %r228, %r226;
	add.s32 	%r230, %r227, %r181;
	ld.shared.u32 	%r231, [%r230];
	add.s32 	%r232, %r231, %r229;
	add.s32 	%r233, %r230, %r181;
	ld.shared.u32 	%r234, [%r233];
	add.s32 	%r235, %r234, %r232;
	add.s32 	%r236, %r233, %r181;
	ld.shared.u32 	%r237, [%r236];
	add.s32 	%r238, %r237, %r235;
	add.s32 	%r239, %r236, %r181;
	ld.shared.u32 	%r240, [%r239];
	add.s32 	%r241, %r240, %r238;
	add.s32 	%r242, %r239, %r181;
	ld.shared.u32 	%r243, [%r242];
	add.s32 	%r244, %r243, %r241;
	add.s32 	%r245, %r242, %r181;
	ld.shared.u32 	%r246, [%r245];
	add.s32 	%r247, %r246, %r244;
	add.s32 	%r248, %r245, %r181;
	ld.shared.u32 	%r249, [%r248];
	add.s32 	%r250, %r249, %r247;
	add.s32 	%r251, %r248, %r181;
	ld.shared.u32 	%r252, [%r251];
	add.s32 	%r253, %r252, %r250;
	add.s32 	%r254, %r251, %r181;
	ld.shared.u32 	%r255, [%r254];
	add.s32 	%r256, %r255, %r253;
	add.s32 	%r257, %r254, %r181;
	ld.shared.u32 	%r258, [%r257];
	add.s32 	%r259, %r258, %r256;
	add.s32 	%r260, %r257, %r181;
	ld.shared.u32 	%r261, [%r260];
	add.s32 	%r262, %r261, %r259;
	add.s32 	%r263, %r260, %r181;
	ld.shared.u32 	%r264, [%r263];
	add.s32 	%r265, %r264, %r262;
	add.s32 	%r266, %r263, %r181;
	ld.shared.u32 	%r267, [%r266];
	add.s32 	%r62, %r267, %r265;
	setp.eq.s32 	%p36, %r62, 0;
	@%p36 bra 	$L__BB0_55;
	mul.wide.s32 	%rd37, %r270, 4;
	add.s64 	%rd38, %rd2, %rd37;
	atom.global.add.u32 	%r268, [%rd38], %r62;
$L__BB0_55:
	add.s32 	%r270, %r270, %r12;
	setp.le.s32 	%p37, %r270, %r1;
	@%p37 bra 	$L__BB0_53;
$L__BB0_56:
	ret;

}


// ===== COMPILED SASS (sm_100) =====

	.target	sm_100

	.elftype	@"ET_EXEC"


//--------------------- .note.nv.tkinfo           --------------------------
	.section	.note.nv.tkinfo,"",@"SHT_NOTE"
	.sectionflags	@"SHF_NOTE_NV_TKINFO"
	.tkinfo
        /*0018*/ 	.word	0x00000002
        /*0030*/ 	.string	""
        /*0030*/ 	.string	"ptxas"
        /*0030*/ 	.string	"Cuda compilation tools, release 13.0, V13.0.88"
        /*0030*/ 	.string	"Build cuda_13.0.r13.0/compiler.36424714_0"
        /*0030*/ 	.string	"-arch sm_100 -m 64 "



//--------------------- .note.nv.cuinfo           --------------------------
	.section	.note.nv.cuinfo,"",@"SHT_NOTE"
	.sectionflags	@"SHF_NOTE_NV_CUINFO"
        /*0018*/ 	.short	0x0002
        /*001a*/ 	.short	0x0064
        /*001c*/ 	.short	0x0082
	.zero		2


//--------------------- .nv.info                  --------------------------
	.section	.nv.info,"",@"SHT_CUDA_INFO"
	.align	4


	//----- nvinfo : EIATTR_REGCOUNT
	.align		4
        /*0000*/ 	.byte	0x04, 0x2f
        /*0002*/ 	.short	(.L_1 - .L_0)
	.align		4
.L_0:
        /*0004*/ 	.word	index@(_Z22histogram_range_kernelILi16EEvPKcPjjii)
        /*0008*/ 	.word	0x0000001f


	//----- nvinfo : EIATTR_FRAME_SIZE
	.align		4
.L_1:
        /*000c*/ 	.byte	0x04, 0x11
        /*000e*/ 	.short	(.L_3 - .L_2)
	.align		4
.L_2:
        /*0010*/ 	.word	index@(_Z22histogram_range_kernelILi16EEvPKcPjjii)
        /*0014*/ 	.word	0x00000000


	//----- nvinfo : EIATTR_MIN_STACK_SIZE
	.align		4
.L_3:
        /*0018*/ 	.byte	0x04, 0x12
        /*001a*/ 	.short	(.L_5 - .L_4)
	.align		4
.L_4:
        /*001c*/ 	.word	index@(_Z22histogram_range_kernelILi16EEvPKcPjjii)
        /*0020*/ 	.word	0x00000000
.L_5:


//--------------------- .nv.compat                --------------------------
	.section	.nv.compat,"",@"SHT_CUDA_COMPAT_INFO"
	.align	4
        /*0000*/ 	.byte	0x02, 0x09, 0x00, 0x00, 0x02, 0x02, 0x01, 0x00, 0x02, 0x05, 0x05, 0x00, 0x03, 0x07, 0x01, 0x01
        /*0010*/ 	.byte	0x02, 0x03, 0x00, 0x00, 0x02, 0x06, 0x01, 0x00, 0x04, 0x0b, 0x08, 0x00, 0x09, 0x00, 0x00, 0x00
        /*0020*/ 	.byte	0x00, 0x00, 0x00, 0x00


//--------------------- .nv.info._Z22histogram_range_kernelILi16EEvPKcPjjii --------------------------
	.section	.nv.info._Z22histogram_range_kernelILi16EEvPKcPjjii,"",@"SHT_CUDA_INFO"
	.sectionflags	@""
	.align	4


	//----- nvinfo : EIATTR_CUDA_API_VERSION
	.align		4
        /*0000*/ 	.byte	0x04, 0x37
        /*0002*/ 	.short	(.L_7 - .L_6)
.L_6:
        /*0004*/ 	.word	0x00000082


	//----- nvinfo : EIATTR_KPARAM_INFO
	.align		4
.L_7:
        /*0008*/ 	.byte	0x04, 0x17
        /*000a*/ 	.short	(.L_9 - .L_8)
.L_8:
        /*000c*/ 	.word	0x00000000
        /*0010*/ 	.short	0x0004
        /*0012*/ 	.short	0x0018
        /*0014*/ 	.byte	0x00, 0xf0, 0x11, 0x00


	//----- nvinfo : EIATTR_KPARAM_INFO
	.align		4
.L_9:
        /*0018*/ 	.byte	0x04, 0x17
        /*001a*/ 	.short	(.L_11 - .L_10)
.L_10:
        /*001c*/ 	.word	0x00000000
        /*0020*/ 	.short	0x0003
        /*0022*/ 	.short	0x0014
        /*0024*/ 	.byte	0x00, 0xf0, 0x11, 0x00


	//----- nvinfo : EIATTR_KPARAM_INFO
	.align		4
.L_11:
        /*0028*/ 	.byte	0x04, 0x17
        /*002a*/ 	.short	(.L_13 - .L_12)
.L_12:
        /*002c*/ 	.word	0x00000000
        /*0030*/ 	.short	0x0002
        /*0032*/ 	.short	0x0010
        /*0034*/ 	.byte	0x00, 0xf0, 0x11, 0x00


	//----- nvinfo : EIATTR_KPARAM_INFO
	.align		4
.L_13:
        /*0038*/ 	.byte	0x04, 0x17
        /*003a*/ 	.short	(.L_15 - .L_14)
.L_14:
        /*003c*/ 	.word	0x00000000
        /*0040*/ 	.short	0x0001
        /*0042*/ 	.short	0x0008
        /*0044*/ 	.byte	0x00, 0xf5, 0x21, 0x00


	//----- nvinfo : EIATTR_KPARAM_INFO
	.align		4
.L_15:
        /*0048*/ 	.byte	0x04, 0x17
        /*004a*/ 	.short	(.L_17 - .L_16)
.L_16:
        /*004c*/ 	.word	0x00000000
        /*0050*/ 	.short	0x0000
        /*0052*/ 	.short	0x0000
        /*0054*/ 	.byte	0x00, 0xf5, 0x21, 0x00


	//----- nvinfo : EIATTR_SPARSE_MMA_MASK
	.align		4
.L_17:
        /*0058*/ 	.byte	0x03, 0x50
        /*005a*/ 	.short	0x0000


	//----- nvinfo : EIATTR_MAXREG_COUNT
	.align		4
        /*005c*/ 	.byte	0x03, 0x1b
        /*005e*/ 	.short	0x00ff


	//----- nvinfo : EIATTR_NUM_BARRIERS
	.align		4
        /*0060*/ 	.byte	0x02, 0x4c
        /*0062*/ 	.byte	0x01
	.zero		1


	//----- nvinfo : EIATTR_MERCURY_ISA_VERSION
	.align		4
        /*0064*/ 	.byte	0x03, 0x5f
        /*0066*/ 	.short	0x0101


	//----- nvinfo : EIATTR_VRC_CTA_INIT_COUNT
	.align		4
        /*0068*/ 	.byte	0x02, 0x4a
	.zero		1
	.zero		1


	//----- nvinfo : EIATTR_EXIT_INSTR_OFFSETS
	.align		4
        /*006c*/ 	.byte	0x04, 0x1c
        /*006e*/ 	.short	(.L_19 - .L_18)


	//   ....[0]....
.L_18:
        /*0070*/ 	.word	0x00001500


	//   ....[1]....
        /*0074*/ 	.word	0x00001cb0


	//----- nvinfo : EIATTR_CRS_STACK_SIZE
	.align		4
.L_19:
        /*0078*/ 	.byte	0x04, 0x1e
        /*007a*/ 	.short	(.L_21 - .L_20)
.L_20:
        /*007c*/ 	.word	0x00000000


	//----- nvinfo : EIATTR_CBANK_PARAM_SIZE
	.align		4
.L_21:
        /*0080*/ 	.byte	0x03, 0x19
        /*0082*/ 	.short	0x001c


	//----- nvinfo : EIATTR_PARAM_CBANK
	.align		4
        /*0084*/ 	.byte	0x04, 0x0a
        /*0086*/ 	.short	(.L_23 - .L_22)
	.align		4
.L_22:
        /*0088*/ 	.word	index@(.nv.constant0._Z22histogram_range_kernelILi16EEvPKcPjjii)
        /*008c*/ 	.short	0x0380
        /*008e*/ 	.short	0x001c


	//----- nvinfo : EIATTR_SW_WAR
	.align		4
.L_23:
        /*0090*/ 	.byte	0x04, 0x36
        /*0092*/ 	.short	(.L_25 - .L_24)
.L_24:
        /*0094*/ 	.word	0x00000008
.L_25:


//--------------------- .nv.callgraph             --------------------------
	.section	.nv.callgraph,"",@"SHT_CUDA_CALLGRAPH"
	.align	4
	.sectionentsize	8
	.align		4
        /*0000*/ 	.word	0x00000000
	.align		4
        /*0004*/ 	.word	0xffffffff
	.align		4
        /*0008*/ 	.word	0x00000000
	.align		4
        /*000c*/ 	.word	0xfffffffe
	.align		4
        /*0010*/ 	.word	0x00000000
	.align		4
        /*0014*/ 	.word	0xfffffffd
	.align		4
        /*0018*/ 	.word	0x00000000
	.align		4
        /*001c*/ 	.word	0xfffffffc


//--------------------- .text._Z22histogram_range_kernelILi16EEvPKcPjjii --------------------------
	.section	.text._Z22histogram_range_kernelILi16EEvPKcPjjii,"ax",@progbits
	.align	128
        .global         _Z22histogram_range_kernelILi16EEvPKcPjjii
        .type           _Z22histogram_range_kernelILi16EEvPKcPjjii,@function
        .size           _Z22histogram_range_kernelILi16EEvPKcPjjii,(.L_x_39 - _Z22histogram_range_kernelILi16EEvPKcPjjii)
        .other          _Z22histogram_range_kernelILi16EEvPKcPjjii,@"STO_CUDA_ENTRY STV_DEFAULT"
_Z22histogram_range_kernelILi16EEvPKcPjjii:
.text._Z22histogram_range_kernelILi16EEvPKcPjjii:
[----:B------:R-:W-:Y:S08]  /*0000*/  LDC R1, c[0x0][0x37c] ;  /* 0x0000df00ff017b82 */ /* 0x000ff00000000800 */
[----:B------:R-:W0:Y:S01]  /*0010*/  LDC R8, c[0x0][0x394] ;  /* 0x0000e500ff087b82 */ /* 0x000e220000000800 */
[----:B------:R-:W0:Y:S01]  /*0020*/  LDCU UR4, c[0x0][0x398] ;  /* 0x00007300ff0477ac */ /* 0x000e220008000800 */
[----:B------:R-:W1:Y:S01]  /*0030*/  S2R R7, SR_TID.X ;  /* 0x0000000000077919 */ /* 0x000e620000002100 */
[----:B------:R-:W-:Y:S05]  /*0040*/  BSSY.RECONVERGENT B0, `(.L_x_0) ;  /* 0x0000012000007945 */ /* 0x000fea0003800200 */
[----:B------:R-:W2:Y:S01]  /*0050*/  S2UR UR11, SR_CTAID.X ;  /* 0x00000000000b79c3 */ /* 0x000ea20000002500 */
[----:B0-----:R-:W-:-:S04]  /*0060*/  IADD3 R6, PT, PT, -R8, UR4, RZ ;  /* 0x0000000408067c10 */ /* 0x001fc8000fffe1ff */
[----:B------:R-:W-:-:S05]  /*0070*/  LOP3.LUT R5, R6, 0xffffffe0, RZ, 0xc0, !PT ;  /* 0xffffffe006057812 */ /* 0x000fca00078ec0ff */
[----:B------:R-:W-:-:S04]  /*0080*/  VIADD R4, R5, 0x21 ;  /* 0x0000002105047836 */ /* 0x000fc80000000000 */
[----:B------:R-:W-:-:S05]  /*0090*/  IMAD.SHL.U32 R0, R4, 0x20, RZ ;  /* 0x0000002004007824 */ /* 0x000fca00078e00ff */
[----:B-1----:R-:W-:-:S13]  /*00a0*/  ISETP.GE.AND P0, PT, R7, R0, PT ;  /* 0x000000000700720c */ /* 0x002fda0003f06270 */
[----:B--2---:R-:W-:Y:S05]  /*00b0*/  @P0 BRA `(.L_x_1) ;  /* 0x0000000000280947 */ /* 0x004fea0003800000 */
[----:B------:R-:W0:Y:S01]  /*00c0*/  S2R R9, SR_CgaCtaId ;  /* 0x0000000000097919 */ /* 0x000e220000008800 */
[----:B------:R-:W1:Y:S01]  /*00d0*/  LDC R10, c[0x0][0x360] ;  /* 0x0000d800ff0a7b82 */ /* 0x000e620000000800 */
[----:B------:R-:W-:Y:S01]  /*00e0*/  MOV R2, 0x400 ;  /* 0x0000040000027802 */ /* 0x000fe20000000f00 */
[----:B------:R-:W-:-:S03]  /*00f0*/  IMAD.MOV.U32 R3, RZ, RZ, R7 ;  /* 0x000000ffff037224 */ /* 0x000fc600078e0007 */
[----:B0-----:R-:W-:-:S07]  /*0100*/  LEA R2, R9, R2, 0x18 ;  /* 0x0000000209027211 */ /* 0x001fce00078ec0ff */
.L_x_2:
[----:B------:R-:W-:Y:S02]  /*0110*/  IMAD R9, R3, 0x4, R2 ;  /* 0x0000000403097824 */ /* 0x000fe400078e0202 */
[----:B-1----:R-:W-:-:S03]  /*0120*/  IMAD.IADD R3, R10, 0x1, R3 ;  /* 0x000000010a037824 */ /* 0x002fc600078e0203 */
[----:B------:R0:W-:Y:S02]  /*0130*/  STS [R9], RZ ;  /* 0x000000ff09007388 */ /* 0x0001e40000000800 */
[----:B------:R-:W-:-:S13]  /*0140*/  ISETP.GE.AND P0, PT, R3, R0, PT ;  /* 0x000000000300720c */ /* 0x000fda0003f06270 */
[----:B0-----:R-:W-:Y:S05]  /*0150*/  @!P0 BRA `(.L_x_2) ;  /* 0xfffffffc00ec8947 */ /* 0x001fea000383ffff */
.L_x_1:
[----:B------:R-:W-:Y:S05]  /*0160*/  BSYNC.RECONVERGENT B0 ;  /* 0x0000000000007941 */ /* 0x000fea0003800200 */
.L_x_0:
[----:B------:R-:W0:Y:S01]  /*0170*/  LDC R0, c[0x0][0x360] ;  /* 0x0000d800ff007b82 */ /* 0x000e220000000800 */
[----:B------:R-:W1:Y:S01]  /*0180*/  LDCU UR4, c[0x0][0x370] ;  /* 0x00006e00ff0477ac */ /* 0x000e620008000800 */
[----:B------:R-:W-:-:S06]  /*0190*/  LOP3.LUT R3, R7, 0x1f, RZ, 0xc0, !PT ;  /* 0x0000001f07037812 */ /* 0x000fcc00078ec0ff */
[----:B------:R-:W-:Y:S01]  /*01a0*/  BAR.SYNC.DEFER_BLOCKING 0x0 ;  /* 0x0000000000007b1d */ /* 0x000fe20000010000 */
[----:B------:R-:W-:Y:S01]  /*01b0*/  IADD3 R9, PT, PT, R6, 0x1, RZ ;  /* 0x0000000106097810 */ /* 0x000fe20007ffe0ff */
[----:B------:R-:W-:-:S04]  /*01c0*/  IMAD R10, R4, R3, RZ ;  /* 0x00000003040a7224 */ /* 0x000fc800078e02ff */
[----:B------:R-:W2:Y:S01]  /*01d0*/  LDCU UR10, c[0x0][0x390] ;  /* 0x00007200ff0a77ac */ /* 0x000ea20008000800 */
[----:B------:R-:W-:Y:S01]  /*01e0*/  BSSY.RECONVERGENT B0, `(.L_x_3) ;  /* 0x000001e000007945 */ /* 0x000fe20003800200 */
[----:B------:R-:W3:Y:S01]  /*01f0*/  LDCU.64 UR8, c[0x0][0x358] ;  /* 0x00006b00ff0877ac */ /* 0x000ee20008000a00 */
[----:B-1----:R-:W-:-:S04]  /*0200*/  UIADD3 UR7, UPT, UPT, UR11, UR4, URZ ;  /* 0x000000040b077290 */ /* 0x002fc8000fffe0ff */
[----:B------:R-:W-:Y:S01]  /*0210*/  UIADD3 UR13, UPT, UPT, UR7, UR4, URZ ;  /* 0x00000004070d7290 */ /* 0x000fe2000fffe0ff */
[C-C-:B0-----:R-:W-:Y:S02]  /*0220*/  IMAD R2, R0.reuse, UR11, R7.reuse ;  /* 0x0000000b00027c24 */ /* 0x141fe4000f8e0207 */
[--C-:B------:R-:W-:Y:S01]  /*0230*/  IMAD R19, R0, UR7, R7.reuse ;  /* 0x0000000700137c24 */ /* 0x100fe2000f8e0207 */
[----:B------:R-:W-:Y:S02]  /*0240*/  UIADD3 UR14, UPT, UPT, UR13, UR4, URZ ;  /* 0x000000040d0e7290 */ /* 0x000fe4000fffe0ff */
[----:B--2---:R-:W-:Y:S01]  /*0250*/  ISETP.GE.U32.AND P0, PT, R2, UR10, PT ;  /* 0x0000000a02007c0c */ /* 0x004fe2000bf06070 */
[C-C-:B------:R-:W-:Y:S01]  /*0260*/  IMAD R18, R0.reuse, UR13, R7.reuse ;  /* 0x0000000d00127c24 */ /* 0x140fe2000f8e0207 */
[----:B------:R-:W-:Y:S02]  /*0270*/  UIADD3 UR15, UPT, UPT, UR14, UR4, URZ ;  /* 0x000000040e0f7290 */ /* 0x000fe4000fffe0ff */
[----:B------:R-:W-:-:S02]  /*0280*/  IMAD R15, R0, UR14, R7 ;  /* 0x0000000e000f7c24 */ /* 0x000fc4000f8e0207 */
[----:B------:R-:W-:-:S04]  /*0290*/  UIADD3 UR16, UPT, UPT, UR15, UR4, URZ ;  /* 0x000000040f107290 */ /* 0x000fc8000fffe0ff */
[----:B------:R-:W-:-:S04]  /*02a0*/  UIADD3 UR17, UPT, UPT, UR16, UR4, URZ ;  /* 0x0000000410117290 */ /* 0x000fc8000fffe0ff */
[----:B------:R-:W-:-:S04]  /*02b0*/  UIADD3 UR18, UPT, UPT, UR17, UR4, URZ ;  /* 0x0000000411127290 */ /* 0x000fc8000fffe0ff */
[----:B------:R-:W-:-:S04]  /*02c0*/  UIADD3 UR19, UPT, UPT, UR18, UR4, URZ ;  /* 0x0000000412137290 */ /* 0x000fc8000fffe0ff */
[----:B------:R-:W-:Y:S01]  /*02d0*/  UIADD3 UR20, UPT, UPT, UR19, UR4, URZ ;  /* 0x0000000413147290 */ /* 0x000fe2000fffe0ff */
[----:B---3--:R-:W-:Y:S11]  /*02e0*/  @P0 BRA `(.L_x_4) ;  /* 0x0000000000340947 */ /* 0x008ff60003800000 */
[----:B------:R-:W0:Y:S02]  /*02f0*/  LDCU.64 UR22, c[0x0][0x380] ;  /* 0x00007000ff1677ac */ /* 0x000e240008000a00 */
[----:B0-----:R-:W-:-:S05]  /*0300*/  IADD3 R2, P0, PT, R2, UR22, RZ ;  /* 0x0000001602027c10 */ /* 0x001fca000ff1e0ff */
[----:B------:R-:W-:-:S06]  /*0310*/  IMAD.X R3, RZ, RZ, UR23, P0 ;  /* 0x00000017ff037e24 */ /* 0x000fcc00080e06ff */
[----:B------:R-:W2:Y:S02]  /*0320*/  LDG.E.U8.CONSTANT R3, desc[UR8][R2.64] ;  /* 0x0000000802037981 */ /* 0x000ea4000c1e9100 */
[----:B--2---:R-:W-:-:S05]  /*0330*/  IMAD.IADD R11, R3, 0x1, -R8 ;  /* 0x00000001030b7824 */ /* 0x004fca00078e0a08 */
[----:B------:R-:W-:-:S13]  /*0340*/  ISETP.GE.U32.AND P0, PT, R11, R9, PT ;  /* 0x000000090b00720c */ /* 0x000fda0003f06070 */
[----:B------:R-:W-:Y:S05]  /*0350*/  @P0 BRA `(.L_x_4) ;  /* 0x0000000000180947 */ /* 0x000fea0003800000 */
[----:B------:R-:W0:Y:S01]  /*0360*/  S2UR UR6, SR_CgaCtaId ;  /* 0x00000000000679c3 */ /* 0x000e220000008800 */
[----:B------:R-:W-:Y:S01]  /*0370*/  UMOV UR5, 0x400 ;  /* 0x0000040000057882 */ /* 0x000fe20000000000 */
[----:B------:R-:W-:Y:S01]  /*0380*/  IMAD.IADD R2, R10, 0x1, R11 ;  /* 0x000000010a027824 */ /* 0x000fe200078e020b */
[----:B0-----:R-:W-:-:S06]  /*0390*/  ULEA UR5, UR6, UR5, 0x18 ;  /* 0x0000000506057291 */ /* 0x001fcc000f8ec0ff */
[----:B------:R-:W-:-:S05]  /*03a0*/  LEA R2, R2, UR5, 0x2 ;  /* 0x0000000502027c11 */ /* 0x000fca000f8e10ff */
[----:B------:R0:W-:Y:S02]  /*03b0*/  ATOMS.POPC.INC.32 RZ, [R2+URZ] ;  /* 0x0000000002ff7f8c */ /* 0x0001e4000d8000ff */
.L_x_4:
[----:B------:R-:W-:Y:S05]  /*03c0*/  BSYNC.RECONVERGENT B0 ;  /* 0x0000000000007941 */ /* 0x000fea0003800200 */
.L_x_3:
[----:B------:R-:W-:Y:S01]  /*03d0*/  ISETP.GE.U32.AND P6, PT, R19, UR10, PT ;  /* 0x0000000a13007c0c */ /* 0x000fe2000bfc6070 */
[----:B------:R-:W-:Y:S01]  /*03e0*/  UIADD3 UR21, UPT, UPT, UR20, UR4, URZ ;  /* 0x0000000414157290 */ /* 0x000fe2000fffe0ff */
[C-C-:B------:R-:W-:Y:S01]  /*03f0*/  IMAD R17, R0.reuse, UR15, R7.reuse ;  /* 0x0000000f00117c24 */ /* 0x140fe2000f8e0207 */
[----:B------:R-:W-:Y:S01]  /*0400*/  BSSY.RECONVERGENT B0, `(.L_x_5) ;  /* 0x000001d000007945 */ /* 0x000fe20003800200 */
[C-C-:B------:R-:W-:Y:S01]  /*0410*/  IMAD R16, R0.reuse, UR16, R7.reuse ;  /* 0x0000001000107c24 */ /* 0x140fe2000f8e0207 */
[----:B------:R-:W-:Y:S01]  /*0420*/  UIADD3 UR22, UPT, UPT, UR21, UR4, URZ ;  /* 0x0000000415167290 */ /* 0x000fe2000fffe0ff */
[--C-:B------:R-:W-:Y:S01]  /*0430*/  IMAD R14, R0, UR17, R7.reuse ;  /* 0x00000011000e7c24 */ /* 0x100fe2000f8e0207 */
[----:B------:R-:W-:Y:S01]  /*0440*/  ISETP.GE.U32.AND P0, PT, R18, UR10, PT ;  /* 0x0000000a12007c0c */ /* 0x000fe2000bf06070 */
[C-C-:B------:R-:W-:Y:S01]  /*0450*/  IMAD R13, R0.reuse, UR18, R7.reuse ;  /* 0x00000012000d7c24 */ /* 0x140fe2000f8e0207 */
[----:B------:R-:W-:Y:S01]  /*0460*/  UIADD3 UR12, UPT, UPT, UR22, UR4, URZ ;  /* 0x00000004160c7290 */ /* 0x000fe2000fffe0ff */
[----:B------:R-:W-:Y:S01]  /*0470*/  ISETP.GE.U32.AND P1, PT, R15, UR10, PT ;  /* 0x0000000a0f007c0c */ /* 0x000fe2000bf26070 */
[--C-:B------:R-:W-:Y:S01]  /*0480*/  IMAD R12, R0, UR19, R7.reuse ;  /* 0x00000013000c7c24 */ /* 0x100fe2000f8e0207 */
[----:B------:R-:W-:Y:S01]  /*0490*/  ISETP.GE.U32.AND P2, PT, R17, UR10, PT ;  /* 0x0000000a11007c0c */ /* 0x000fe2000bf46070 */
[----:B------:R-:W-:Y:S01]  /*04a0*/  UIADD3 UR11, UPT, UPT, UR12, UR4, URZ ;  /* 0x000000040c0b7290 */ /* 0x000fe2000fffe0ff */
[----:B------:R-:W-:Y:S01]  /*04b0*/  ISETP.GE.U32.AND P3, PT, R16, UR10, PT ;  /* 0x0000000a10007c0c */ /* 0x000fe2000bf66070 */
[----:B------:R-:W-:Y:S01]  /*04c0*/  IMAD R11, R0, UR20, R7 ;  /* 0x00000014000b7c24 */ /* 0x000fe2000f8e0207 */
[----:B------:R-:W-:-:S02]  /*04d0*/  ISETP.GE.U32.AND P4, PT, R14, UR10, PT ;  /* 0x0000000a0e007c0c */ /* 0x000fc4000bf86070 */
[----:B------:R-:W-:Y:S01]  /*04e0*/  ISETP.GE.U32.AND P5, PT, R13, UR10, PT ;  /* 0x0000000a0d007c0c */ /* 0x000fe2000bfa6070 */
[----:B------:R-:W-:-:S12]  /*04f0*/  @P6 BRA `(.L_x_6) ;  /* 0x0000000000346947 */ /* 0x000fd80003800000 */
[----:B------:R-:W0:Y:S02]  /*0500*/  LDCU.64 UR24, c[0x0][0x380] ;  /* 0x00007000ff1877ac */ /* 0x000e240008000a00 */
[----:B0-----:R-:W-:-:S05]  /*0510*/  IADD3 R2, P6, PT, R19, UR24, RZ ;  /* 0x0000001813027c10 */ /* 0x001fca000ffde0ff */
[----:B------:R-:W-:-:S06]  /*0520*/  IMAD.X R3, RZ, RZ, UR25, P6 ;  /* 0x00000019ff037e24 */ /* 0x000fcc000b0e06ff */
[----:B------:R-:W2:Y:S02]  /*0530*/  LDG.E.U8.CONSTANT R3, desc[UR8][R2.64] ;  /* 0x0000000802037981 */ /* 0x000ea4000c1e9100 */
[----:B--2---:R-:W-:-:S04]  /*0540*/  IADD3 R19, PT, PT, R3, -R8, RZ ;  /* 0x8000000803137210 */ /* 0x004fc80007ffe0ff */
        /* <DEDUP_REMOVED lines=8> */
.L_x_6:
[----:B------:R-:W-:Y:S05]  /*05d0*/  BSYNC.RECONVERGENT B0 ;  /* 0x0000000000007941 */ /* 0x000fea0003800200 */
.L_x_5:
[----:B------:R-:W-:Y:S04]  /*05e0*/  BSSY.RECONVERGENT B0, `(.L_x_7) ;  /* 0x000000f000007945 */ /* 0x000fe80003800200 */
[----:B------:R-:W-:Y:S05]  /*05f0*/  @P0 BRA `(.L_x_8) ;  /* 0x0000000000340947 */ /* 0x000fea0003800000 */
[----:B------:R-:W0:Y:S02]  /*0600*/  LDCU.64 UR6, c[0x0][0x380] ;  /* 0x00007000ff0677ac */ /* 0x000e240008000a00 */
[----:B01----:R-:W-:-:S05]  /*0610*/  IADD3 R2, P0, PT, R18, UR6, RZ ;  /* 0x0000000612027c10 */ /* 0x003fca000ff1e0ff */
        /* <DEDUP_REMOVED lines=11> */
.L_x_8:
[----:B------:R-:W-:Y:S05]  /*06d0*/  BSYNC.RECONVERGENT B0 ;  /* 0x0000000000007941 */ /* 0x000fea0003800200 */
.L_x_7:
[----:B------:R-:W-:Y:S04]  /*06e0*/  BSSY.RECONVERGENT B0, `(.L_x_9) ;  /* 0x000000f000007945 */ /* 0x000fe80003800200 */
[----:B------:R-:W-:Y:S05]  /*06f0*/  @P1 BRA `(.L_x_10) ;  /* 0x0000000000341947 */ /* 0x000fea0003800000 */
[----:B------:R-:W0:Y:S02]  /*0700*/  LDCU.64 UR6, c[0x0][0x380] ;  /* 0x00007000ff0677ac */ /* 0x000e240008000a00 */
[----:B012---:R-:W-:-:S04]  /*0710*/  IADD3 R2, P0, PT, R15, UR6, RZ ;  /* 0x000000060f027c10 */ /* 0x007fc8000ff1e0ff */
[----:B------:R-:W-:-:S06]  /*0720*/  IADD3.X R3, PT, PT, RZ, UR7, RZ, P0, !PT ;  /* 0x00000007ff037c10 */ /* 0x000fcc00087fe4ff */
        /* <DEDUP_REMOVED lines=10> */
.L_x_10:
[----:B------:R-:W-:Y:S05]  /*07d0*/  BSYNC.RECONVERGENT B0 ;  /* 0x0000000000007941 */ /* 0x000fea0003800200 */
.L_x_9:
[----:B------:R-:W-:Y:S04]  /*07e0*/  BSSY.RECONVERGENT B0, `(.L_x_11) ;  /* 0x000000f000007945 */ /* 0x000fe80003800200 */
[----:B------:R-:W-:Y:S05]  /*07f0*/  @P2 BRA `(.L_x_12) ;  /* 0x0000000000342947 */ /* 0x000fea0003800000 */
[----:B------:R-:W0:Y:S02]  /*0800*/  LDCU.64 UR6, c[0x0][0x380] ;  /* 0x00007000ff0677ac */ /* 0x000e240008000a00 */
[----:B0123--:R-:W-:-:S05]  /*0810*/  IADD3 R2, P0, PT, R17, UR6, RZ ;  /* 0x0000000611027c10 */ /* 0x00ffca000ff1e0ff */
[----:B------:R-:W-:-:S06]  /*0820*/  IMAD.X R3, RZ, RZ, UR7, P0 ;  /* 0x00000007ff037e24 */ /* 0x000fcc00080e06ff */
[----:B------:R-:W2:Y:S02]  /*0830*/  LDG.E.U8.CONSTANT R3, desc[UR8][R2.64] ;  /* 0x0000000802037981 */ /* 0x000ea4000c1e9100 */
[----:B--2---:R-:W-:-:S05]  /*0840*/  IMAD.IADD R15, R3, 0x1, -R8 ;  /* 0x00000001030f7824 */ /* 0x004fca00078e0a08 */
[----:B------:R-:W-:-:S13]  /*0850*/  ISETP.GE.U32.AND P0, PT, R15, R9, PT ;  /* 0x000000090f00720c */ /* 0x000fda0003f06070 */
[----:B------:R-:W-:Y:S05]  /*0860*/  @P0 BRA `(.L_x_12) ;  /* 0x0000000000180947 */ /* 0x000fea0003800000 */
[----:B------:R-:W0:Y:S01]  /*0870*/  S2UR UR6, SR_CgaCtaId ;  /* 0x00000000000679c3 */ /* 0x000e220000008800 */
[----:B------:R-:W-:Y:S01]  /*0880*/  UMOV UR5, 0x400 ;  /* 0x0000040000057882 */ /* 0x000fe20000000000 */
[----:B------:R-:W-:Y:S01]  /*0890*/  IADD3 R2, PT, PT, R10, R15, RZ ;  /* 0x0000000f0a027210 */ /* 0x000fe20007ffe0ff */
[----:B0-----:R-:W-:-:S06]  /*08a0*/  ULEA UR5, UR6, UR5, 0x18 ;  /* 0x0000000506057291 */ /* 0x001fcc000f8ec0ff */
[----:B------:R-:W-:-:S05]  /*08b0*/  LEA R2, R2, UR5, 0x2 ;  /* 0x0000000502027c11 */ /* 0x000fca000f8e10ff */
[----:B------:R4:W-:Y:S02]  /*08c0*/  ATOMS.POPC.INC.32 RZ, [R2+URZ] ;  /* 0x0000000002ff7f8c */ /* 0x0009e4000d8000ff */
.L_x_12:
[----:B------:R-:W-:Y:S05]  /*08d0*/  BSYNC.RECONVERGENT B0 ;  /* 0x0000000000007941 */ /* 0x000fea0003800200 */
.L_x_11:
[----:B------:R-:W-:Y:S04]  /*08e0*/  BSSY.RECONVERGENT B0, `(.L_x_13) ;  /* 0x000000f000007945 */ /* 0x000fe80003800200 */
[----:B------:R-:W-:Y:S05]  /*08f0*/  @P3 BRA `(.L_x_14) ;  /* 0x0000000000343947 */ /* 0x000fea0003800000 */
[----:B------:R-:W5:Y:S02]  /*0900*/  LDCU.64 UR6, c[0x0][0x380] ;  /* 0x00007000ff0677ac */ /* 0x000f640008000a00 */
[----:B-----5:R-:W-:-:S05]  /*0910*/  IADD3 R16, P0, PT, R16, UR6, RZ ;  /* 0x0000000610107c10 */ /* 0x020fca000ff1e0ff */
[----:B------:R-:W-:-:S06]  /*0920*/  IMAD.X R17, RZ, RZ, UR7, P0 ;  /* 0x00000007ff117e24 */ /* 0x000fcc00080e06ff */
[----:B------:R-:W0:Y:S02]  /*0930*/  LDG.E.U8.CONSTANT R17, desc[UR8][R16.64] ;  /* 0x0000000810117981 */ /* 0x000e24000c1e9100 */
[----:B01234-:R-:W-:-:S05]  /*0940*/  IMAD.IADD R2, R17, 0x1, -R8 ;  /* 0x0000000111027824 */ /* 0x01ffca00078e0a08 */
        /* <DEDUP_REMOVED lines=8> */
.L_x_14:
[----:B------:R-:W-:Y:S05]  /*09d0*/  BSYNC.RECONVERGENT B0 ;  /* 0x0000000000007941 */ /* 0x000fea0003800200 */
.L_x_13:
[----:B------:R-:W-:Y:S04]  /*09e0*/  BSSY.RECONVERGENT B0, `(.L_x_15) ;  /* 0x000000f000007945 */ /* 0x000fe80003800200 */
[----:B------:R-:W-:Y:S05]  /*09f0*/  @P4 BRA `(.L_x_16) ;  /* 0x0000000000344947 */ /* 0x000fea0003800000 */
[----:B------:R-:W5:Y:S02]  /*0a00*/  LDCU.64 UR6, c[0x0][0x380] ;  /* 0x00007000ff0677ac */ /* 0x000f640008000a00 */
[----:B-----5:R-:W-:-:S05]  /*0a10*/  IADD3 R14, P0, PT, R14, UR6, RZ ;  /* 0x000000060e0e7c10 */ /* 0x020fca000ff1e0ff */
[----:B------:R-:W-:-:S06]  /*0a20*/  IMAD.X R15, RZ, RZ, UR7, P0 ;  /* 0x00000007ff0f7e24 */ /* 0x000fcc00080e06ff */
[----:B------:R-:W0:Y:S02]  /*0a30*/  LDG.E.U8.CONSTANT R15, desc[UR8][R14.64] ;  /* 0x000000080e0f7981 */ /* 0x000e24000c1e9100 */
[----:B01234-:R-:W-:-:S04]  /*0a40*/  IADD3 R2, PT, PT, R15, -R8, RZ ;  /* 0x800000080f027210 */ /* 0x01ffc80007ffe0ff */
        /* <DEDUP_REMOVED lines=8> */
.L_x_16:
[----:B------:R-:W-:Y:S05]  /*0ad0*/  BSYNC.RECONVERGENT B0 ;  /* 0x0000000000007941 */ /* 0x000fea0003800200 */
.L_x_15:
[----:B------:R-:W-:Y:S04]  /*0ae0*/  BSSY.RECONVERGENT B0, `(.L_x_17) ;  /* 0x000000f000007945 */ /* 0x000fe80003800200 */
[----:B------:R-:W-:Y:S05]  /*0af0*/  @P5 BRA `(.L_x_18) ;  /* 0x0000000000345947 */ /* 0x000fea0003800000 */
[----:B------:R-:W0:Y:S02]  /*0b00*/  LDCU.64 UR6, c[0x0][0x380] ;  /* 0x00007000ff0677ac */ /* 0x000e240008000a00 */
[----:B01234-:R-:W-:-:S05]  /*0b10*/  IADD3 R2, P0, PT, R13, UR6, RZ ;  /* 0x000000060d027c10 */ /* 0x01ffca000ff1e0ff */
        /* <DEDUP_REMOVED lines=11> */
.L_x_18:
[----:B------:R-:W-:Y:S05]  /*0bd0*/  BSYNC.RECONVERGENT B0 ;  /* 0x0000000000007941 */ /* 0x000fea0003800200 */
.L_x_17:
[----:B------:R-:W-:Y:S01]  /*0be0*/  ISETP.GE.U32.AND P6, PT, R12, UR10, PT ;  /* 0x0000000a0c007c0c */ /* 0x000fe2000bfc6070 */
[----:B------:R-:W-:Y:S01]  /*0bf0*/  UIADD3 UR5, UPT, UPT, UR11, UR4, URZ ;  /* 0x000000040b057290 */ /* 0x000fe2000fffe0ff */
[C-C-:B------:R-:W-:Y:S01]  /*0c00*/  IMAD R15, R0.reuse, UR21, R7.reuse ;  /* 0x00000015000f7c24 */ /* 0x140fe2000f8e0207 */
[----:B------:R-:W-:Y:S01]  /*0c10*/  BSSY.RECONVERGENT B0, `(.L_x_19) ;  /* 0x0000019000007945 */ /* 0x000fe20003800200 */
[C-C-:B------:R-:W-:Y:S01]  /*0c20*/  IMAD R14, R0.reuse, UR22, R7.reuse ;  /* 0x00000016000e7c24 */ /* 0x140fe2000f8e0207 */
[----:B------:R-:W-:Y:S01]  /*0c30*/  ISETP.GE.U32.AND P0, PT, R11, UR10, PT ;  /* 0x0000000a0b007c0c */ /* 0x000fe2000bf06070 */
[C-C-:B------:R-:W-:Y:S01]  /*0c40*/  IMAD R13, R0.reuse, UR12, R7.reuse ;  /* 0x0000000c000d7c24 */ /* 0x140fe2000f8e0207 */
[----:B------:R-:W-:Y:S01]  /*0c50*/  ISETP.GE.U32.AND P1, PT, R15, UR10, PT ;  /* 0x0000000a0f007c0c */ /* 0x000fe2000bf26070 */
[--C-:B------:R-:W-:Y:S01]  /*0c60*/  IMAD R3, R0, UR11, R7.reuse ;  /* 0x0000000b00037c24 */ /* 0x100fe2000f8e0207 */
[----:B------:R-:W-:Y:S01]  /*0c70*/  ISETP.GE.U32.AND P2, PT, R14, UR10, PT ;  /* 0x0000000a0e007c0c */ /* 0x000fe2000bf46070 */
[----:B01234-:R-:W-:Y:S01]  /*0c80*/  IMAD R2, R0, UR5, R7 ;  /* 0x0000000500027c24 */ /* 0x01ffe2000f8e0207 */
[----:B------:R-:W-:-:S02]  /*0c90*/  ISETP.GE.U32.AND P3, PT, R13, UR10, PT ;  /* 0x0000000a0d007c0c */ /* 0x000fc4000bf66070 */
[----:B------:R-:W-:Y:S02]  /*0ca0*/  ISETP.GE.U32.AND P4, PT, R3, UR10, PT ;  /* 0x0000000a03007c0c */ /* 0x000fe4000bf86070 */
[----:B------:R-:W-:Y:S01]  /*0cb0*/  ISETP.GE.U32.AND P5, PT, R2, UR10, PT ;  /* 0x0000000a02007c0c */ /* 0x000fe2000bfa6070 */
[----:B------:R-:W-:-:S12]  /*0cc0*/  @P6 BRA `(.L_x_20) ;  /* 0x0000000000346947 */ /* 0x000fd80003800000 */
[----:B------:R-:W0:Y:S02]  /*0cd0*/  LDCU.64 UR6, c[0x0][0x380] ;  /* 0x00007000ff0677ac */ /* 0x000e240008000a00 */
[----:B0-----:R-:W-:-:S04]  /*0ce0*/  IADD3 R16, P6, PT, R12, UR6, RZ ;  /* 0x000000060c107c10 */ /* 0x001fc8000ffde0ff */
        /* <DEDUP_REMOVED lines=11> */
.L_x_20:
[----:B------:R-:W-:Y:S05]  /*0da0*/  BSYNC.RECONVERGENT B0 ;  /* 0x0000000000007941 */ /* 0x000fea0003800200 */
.L_x_19:
[----:B------:R-:W-:Y:S04]  /*0db0*/  BSSY.RECONVERGENT B0, `(.L_x_21) ;  /* 0x000000f000007945 */ /* 0x000fe80003800200 */
[----:B------:R-:W-:Y:S05]  /*0dc0*/  @P0 BRA `(.L_x_22) ;  /* 0x0000000000340947 */ /* 0x000fea0003800000 */
[----:B------:R-:W1:Y:S02]  /*0dd0*/  LDCU.64 UR6, c[0x0][0x380] ;  /* 0x00007000ff0677ac */ /* 0x000e640008000a00 */
[----:B-1----:R-:W-:-:S05]  /*0de0*/  IADD3 R16, P0, PT, R11, UR6, RZ ;  /* 0x000000060b107c10 */ /* 0x002fca000ff1e0ff */
[----:B------:R-:W-:-:S06]  /*0df0*/  IMAD.X R17, RZ, RZ, UR7, P0 ;  /* 0x00000007ff117e24 */ /* 0x000fcc00080e06ff */
[----:B------:R-:W2:Y:S02]  /*0e00*/  LDG.E.U8.CONSTANT R17, desc[UR8][R16.64] ;  /* 0x0000000810117981 */ /* 0x000ea4000c1e9100 */
[----:B--2---:R-:W-:-:S05]  /*0e10*/  IMAD.IADD R11, R17, 0x1, -R8 ;  /* 0x00000001110b7824 */ /* 0x004fca00078e0a08 */
[----:B------:R-:W-:-:S13]  /*0e20*/  ISETP.GE.U32.AND P0, PT, R11, R9, PT ;  /* 0x000000090b00720c */ /* 0x000fda0003f06070 */
[----:B------:R-:W-:Y:S05]  /*0e30*/  @P0 BRA `(.L_x_22) ;  /* 0x0000000000180947 */ /* 0x000fea0003800000 */
[----:B------:R-:W1:Y:S01]  /*0e40*/  S2UR UR7, SR_CgaCtaId ;  /* 0x00000000000779c3 */ /* 0x000e620000008800 */
[----:B------:R-:W-:Y:S01]  /*0e50*/  UMOV UR6, 0x400 ;  /* 0x0000040000067882 */ /* 0x000fe20000000000 */
[----:B------:R-:W-:Y:S01]  /*0e60*/  IADD3 R11, PT, PT, R10, R11, RZ ;  /* 0x0000000b0a0b7210 */ /* 0x000fe20007ffe0ff */
[----:B-1----:R-:W-:-:S06]  /*0e70*/  ULEA UR6, UR7, UR6, 0x18 ;  /* 0x0000000607067291 */ /* 0x002fcc000f8ec0ff */
[----:B------:R-:W-:-:S05]  /*0e80*/  LEA R11, R11, UR6, 0x2 ;  /* 0x000000060b0b7c11 */ /* 0x000fca000f8e10ff */
[----:B------:R1:W-:Y:S02]  /*0e90*/  ATOMS.POPC.INC.32 RZ, [R11+URZ] ;  /* 0x000000000bff7f8c */ /* 0x0003e4000d8000ff */
.L_x_22:
[----:B------:R-:W-:Y:S05]  /*0ea0*/  BSYNC.RECONVERGENT B0 ;  /* 0x0000000000007941 */ /* 0x000fea0003800200 */
.L_x_21:
[----:B------:R-:W-:Y:S04]  /*0eb0*/  BSSY.RECONVERGENT B0, `(.L_x_23) ;  /* 0x000000f000007945 */ /* 0x000fe80003800200 */
[----:B------:R-:W-:Y:S05]  /*0ec0*/  @P1 BRA `(.L_x_24) ;  /* 0x0000000000341947 */ /* 0x000fea0003800000 */
[----:B------:R-:W2:Y:S02]  /*0ed0*/  LDCU.64 UR6, c[0x0][0x380] ;  /* 0x00007000ff0677ac */ /* 0x000ea40008000a00 */
[----:B--2---:R-:W-:-:S05]  /*0ee0*/  IADD3 R16, P0, PT, R15, UR6, RZ ;  /* 0x000000060f107c10 */ /* 0x004fca000ff1e0ff */
[----:B------:R-:W-:-:S06]  /*0ef0*/  IMAD.X R17, RZ, RZ, UR7, P0 ;  /* 0x00000007ff117e24 */ /* 0x000fcc00080e06ff */
[----:B------:R-:W1:Y:S02]  /*0f00*/  LDG.E.U8.CONSTANT R17, desc[UR8][R16.64] ;  /* 0x0000000810117981 */ /* 0x000e64000c1e9100 */
[----:B-1----:R-:W-:-:S05]  /*0f10*/  IMAD.IADD R11, R17, 0x1, -R8 ;  /* 0x00000001110b7824 */ /* 0x002fca00078e0a08 */
[----:B------:R-:W-:-:S13]  /*0f20*/  ISETP.GE.U32.AND P0, PT, R11, R9, PT ;  /* 0x000000090b00720c */ /* 0x000fda0003f06070 */
[----:B------:R-:W-:Y:S05]  /*0f30*/  @P0 BRA `(.L_x_24) ;  /* 0x0000000000180947 */ /* 0x000fea0003800000 */
[----:B------:R-:W1:Y:S01]  /*0f40*/  S2UR UR7, SR_CgaCtaId ;  /* 0x00000000000779c3 */ /* 0x000e620000008800 */
[----:B------:R-:W-:Y:S01]  /*0f50*/  UMOV UR6, 0x400 ;  /* 0x0000040000067882 */ /* 0x000fe20000000000 */
[----:B------:R-:W-:Y:S01]  /*0f60*/  IMAD.IADD R11, R10, 0x1, R11 ;  /* 0x000000010a0b7824 */ /* 0x000fe200078e020b */
[----:B-1----:R-:W-:-:S06]  /*0f70*/  ULEA UR6, UR7, UR6, 0x18 ;  /* 0x0000000607067291 */ /* 0x002fcc000f8ec0ff */
[----:B------:R-:W-:-:S05]  /*0f80*/  LEA R11, R11, UR6, 0x2 ;  /* 0x000000060b0b7c11 */ /* 0x000fca000f8e10ff */
[----:B------:R2:W-:Y:S02]  /*0f90*/  ATOMS.POPC.INC.32 RZ, [R11+URZ] ;  /* 0x000000000bff7f8c */ /* 0x0005e4000d8000ff */
.L_x_24:
[----:B------:R-:W-:Y:S05]  /*0fa0*/  BSYNC.RECONVERGENT B0 ;  /* 0x0000000000007941 */ /* 0x000fea0003800200 */
.L_x_23:
[----:B------:R-:W-:Y:S04]  /*0fb0*/  BSSY.RECONVERGENT B0, `(.L_x_25) ;  /* 0x000000f000007945 */ /* 0x000fe80003800200 */
[----:B------:R-:W-:Y:S05]  /*0fc0*/  @P2 BRA `(.L_x_26) ;  /* 0x0000000000342947 */ /* 0x000fea0003800000 */
[----:B------:R-:W3:Y:S02]  /*0fd0*/  LDCU.64 UR6, c[0x0][0x380] ;  /* 0x00007000ff0677ac */ /* 0x000ee40008000a00 */
[----:B---3--:R-:W-:-:S05]  /*0fe0*/  IADD3 R14, P0, PT, R14, UR6, RZ ;  /* 0x000000060e0e7c10 */ /* 0x008fca000ff1e0ff */
[----:B------:R-:W-:-:S06]  /*0ff0*/  IMAD.X R15, RZ, RZ, UR7, P0 ;  /* 0x00000007ff0f7e24 */ /* 0x000fcc00080e06ff */
[----:B------:R-:W1:Y:S02]  /*1000*/  LDG.E.U8.CONSTANT R15, desc[UR8][R14.64] ;  /* 0x000000080e0f7981 */ /* 0x000e64000c1e9100 */
[----:B-12---:R-:W-:-:S04]  /*1010*/  IADD3 R11, PT, PT, R15, -R8, RZ ;  /* 0x800000080f0b7210 */ /* 0x006fc80007ffe0ff */
        /* <DEDUP_REMOVED lines=8> */
.L_x_26:
[----:B------:R-:W-:Y:S05]  /*10a0*/  BSYNC.RECONVERGENT B0 ;  /* 0x0000000000007941 */ /* 0x000fea0003800200 */
.L_x_25:
[----:B------:R-:W-:Y:S04]  /*10b0*/  BSSY.RECONVERGENT B0, `(.L_x_27) ;  /* 0x000000f000007945 */ /* 0x000fe80003800200 */
[----:B------:R-:W-:Y:S05]  /*10c0*/  @P3 BRA `(.L_x_28) ;  /* 0x0000000000343947 */ /* 0x000fea0003800000 */
[----:B------:R-:W0:Y:S02]  /*10d0*/  LDCU.64 UR6, c[0x0][0x380] ;  /* 0x00007000ff0677ac */ /* 0x000e240008000a00 */
[----:B0-----:R-:W-:-:S05]  /*10e0*/  IADD3 R12, P0, PT, R13, UR6, RZ ;  /* 0x000000060d0c7c10 */ /* 0x001fca000ff1e0ff */
[----:B------:R-:W-:-:S06]  /*10f0*/  IMAD.X R13, RZ, RZ, UR7, P0 ;  /* 0x00000007ff0d7e24 */ /* 0x000fcc00080e06ff */
[----:B------:R-:W1:Y:S02]  /*1100*/  LDG.E.U8.CONSTANT R13, desc[UR8][R12.64] ;  /* 0x000000080c0d7981 */ /* 0x000e64000c1e9100 */
[----:B-123--:R-:W-:-:S05]  /*1110*/  IMAD.IADD R11, R13, 0x1, -R8 ;  /* 0x000000010d0b7824 */ /* 0x00efca00078e0a08 */
        /* <DEDUP_REMOVED lines=8> */
.L_x_28:
[----:B------:R-:W-:Y:S05]  /*11a0*/  BSYNC.RECONVERGENT B0 ;  /* 0x0000000000007941 */ /* 0x000fea0003800200 */
.L_x_27:
[----:B------:R-:W-:Y:S04]  /*11b0*/  BSSY.RECONVERGENT B0, `(.L_x_29) ;  /* 0x000000f000007945 */ /* 0x000fe80003800200 */
[----:B------:R-:W-:Y:S05]  /*11c0*/  @P4 BRA `(.L_x_30) ;  /* 0x0000000000344947 */ /* 0x000fea0003800000 */
[----:B------:R-:W0:Y:S02]  /*11d0*/  LDCU.64 UR6, c[0x0][0x380] ;  /* 0x00007000ff0677ac */ /* 0x000e240008000a00 */
[----:B0-----:R-:W-:-:S04]  /*11e0*/  IADD3 R12, P0, PT, R3, UR6, RZ ;  /* 0x00000006030c7c10 */ /* 0x001fc8000ff1e0ff */
[----:B------:R-:W-:-:S06]  /*11f0*/  IADD3.X R13, PT, PT, RZ, UR7, RZ, P0, !PT ;  /* 0x00000007ff0d7c10 */ /* 0x000fcc00087fe4ff */
[----:B------:R-:W5:Y:S02]  /*1200*/  LDG.E.U8.CONSTANT R13, desc[UR8][R12.64] ;  /* 0x000000080c0d7981 */ /* 0x000f64000c1e9100 */
[----:B-----5:R-:W-:-:S05]  /*1210*/  IMAD.IADD R3, R13, 0x1, -R8 ;  /* 0x000000010d037824 */ /* 0x020fca00078e0a08 */
        /* <DEDUP_REMOVED lines=8> */
.L_x_30:
[----:B------:R-:W-:Y:S05]  /*12a0*/  BSYNC.RECONVERGENT B0 ;  /* 0x0000000000007941 */ /* 0x000fea0003800200 */
.L_x_29:
[----:B------:R-:W-:Y:S04]  /*12b0*/  BSSY.RECONVERGENT B0, `(.L_x_31) ;  /* 0x000000f000007945 */ /* 0x000fe80003800200 */
[----:B------:R-:W-:Y:S05]  /*12c0*/  @P5 BRA `(.L_x_32) ;  /* 0x0000000000345947 */ /* 0x000fea0003800000 */
[----:B------:R-:W5:Y:S02]  /*12d0*/  LDCU.64 UR6, c[0x0][0x380] ;  /* 0x00007000ff0677ac */ /* 0x000f640008000a00 */
[----:B-----5:R-:W-:-:S05]  /*12e0*/  IADD3 R2, P0, PT, R2, UR6, RZ ;  /* 0x0000000602027c10 */ /* 0x020fca000ff1e0ff */
[----:B0-----:R-:W-:-:S06]  /*12f0*/  IMAD.X R3, RZ, RZ, UR7, P0 ;  /* 0x00000007ff037e24 */ /* 0x001fcc00080e06ff */
[----:B------:R-:W1:Y:S02]  /*1300*/  LDG.E.U8.CONSTANT R3, desc[UR8][R2.64] ;  /* 0x0000000802037981 */ /* 0x000e64000c1e9100 */
[----:B-1234-:R-:W-:-:S05]  /*1310*/  IMAD.IADD R11, R3, 0x1, -R8 ;  /* 0x00000001030b7824 */ /* 0x01efca00078e0a08 */
        /* <DEDUP_REMOVED lines=8> */
.L_x_32:
[----:B------:R-:W-:Y:S05]  /*13a0*/  BSYNC.RECONVERGENT B0 ;  /* 0x0000000000007941 */ /* 0x000fea0003800200 */
.L_x_31:
[----:B------:R-:W-:Y:S01]  /*13b0*/  UIADD3 UR4, UPT, UPT, UR5, UR4, URZ ;  /* 0x0000000405047290 */ /* 0x000fe2000fffe0ff */
[----:B------:R-:W-:Y:S01]  /*13c0*/  BSSY.RECONVERGENT B0, `(.L_x_33) ;  /* 0x0000012000007945 */ /* 0x000fe20003800200 */
[----:B------:R-:W-:-:S04]  /*13d0*/  ISETP.GT.AND P1, PT, R7, R6, PT ;  /* 0x000000060700720c */ /* 0x000fc80003f24270 */
[----:B0-----:R-:W-:-:S05]  /*13e0*/  IMAD R2, R0, UR4, R7 ;  /* 0x0000000400027c24 */ /* 0x001fca000f8e0207 */
[----:B------:R-:W-:-:S13]  /*13f0*/  ISETP.GE.U32.AND P0, PT, R2, UR10, PT ;  /* 0x0000000a02007c0c */ /* 0x000fda000bf06070 */
[----:B------:R-:W-:Y:S05]  /*1400*/  @P0 BRA `(.L_x_34) ;  /* 0x0000000000340947 */ /* 0x000fea0003800000 */
[----:B------:R-:W0:Y:S02]  /*1410*/  LDCU.64 UR4, c[0x0][0x380] ;  /* 0x00007000ff0477ac */ /* 0x000e240008000a00 */
[----:B0-----:R-:W-:-:S05]  /*1420*/  IADD3 R2, P0, PT, R2, UR4, RZ ;  /* 0x0000000402027c10 */ /* 0x001fca000ff1e0ff */
[----:B------:R-:W-:-:S06]  /*1430*/  IMAD.X R3, RZ, RZ, UR5, P0 ;  /* 0x00000005ff037e24 */ /* 0x000fcc00080e06ff */
        /* <DEDUP_REMOVED lines=10> */
.L_x_34:
[----:B------:R-:W-:Y:S05]  /*14e0*/  BSYNC.RECONVERGENT B0 ;  /* 0x0000000000007941 */ /* 0x000fea0003800200 */
.L_x_33:
[----:B------:R-:W-:Y:S06]  /*14f0*/  BAR.SYNC.DEFER_BLOCKING 0x0 ;  /* 0x0000000000007b1d */ /* 0x000fec0000010000 */
[----:B------:R-:W-:Y:S05]  /*1500*/  @P1 EXIT ;  /* 0x000000000000194d */ /* 0x000fea0003800000 */
[----:B------:R-:W5:Y:S01]  /*1510*/  S2UR UR5, SR_CgaCtaId ;  /* 0x00000000000579c3 */ /* 0x000f620000008800 */
[----:B------:R-:W-:-:S07]  /*1520*/  UMOV UR4, 0x400 ;  /* 0x0000040000047882 */ /* 0x000fce0000000000 */
[----:B------:R-:W0:Y:S01]  /*1530*/  LDC.64 R2, c[0x0][0x388] ;  /* 0x0000e200ff027b82 */ /* 0x000e220000000a00 */
[----:B-----5:R-:W-:-:S12]  /*1540*/  ULEA UR4, UR5, UR4, 0x18 ;  /* 0x0000000405047291 */ /* 0x020fd8000f8ec0ff */
.L_x_37:
[----:B0-----:R-:W-:Y:S01]  /*1550*/  LEA R8, R7, UR4, 0x2 ;  /* 0x0000000407087c11 */ /* 0x001fe2000f8e10ff */
[----:B------:R-:W-:Y:S03]  /*1560*/  BSSY.RECONVERGENT B0, `(.L_x_35) ;  /* 0x0000071000007945 */ /* 0x000fe60003800200 */
[C---:B------:R-:W-:Y:S01]  /*1570*/  LEA R22, R5.reuse, R8, 0x3 ;  /* 0x0000000805167211 */ /* 0x040fe200078e18ff */
[C-C-:B------:R-:W-:Y:S01]  /*1580*/  IMAD R9, R4.reuse, 0x8, R8.reuse ;  /* 0x0000000804097824 */ /* 0x140fe200078e0208 */
[----:B------:R5:W-:Y:S01]  /*1590*/  LDS R12, [R8] ;  /* 0x00000000080c7984 */ /* 0x000be20000000800 */
[C---:B------:R-:W-:Y:S02]  /*15a0*/  IMAD R21, R5.reuse, 0x4, R8 ;  /* 0x0000000405157824 */ /* 0x040fe400078e0208 */
[C---:B------:R-:W-:Y:S01]  /*15b0*/  IMAD R16, R5.reuse, 0x4, R9 ;  /* 0x0000000405107824 */ /* 0x040fe200078e0209 */
[C---:B0-----:R-:W-:Y:S01]  /*15c0*/  LEA R10, R4.reuse, R9, 0x2 ;  /* 0x00000009040a7211 */ /* 0x041fe200078e10ff */
[----:B------:R-:W-:Y:S04]  /*15d0*/  LDS R22, [R22+0x108] ;  /* 0x0001080016167984 */ /* 0x000fe80000000800 */
[--C-:B-1234-:R-:W-:Y:S01]  /*15e0*/  IMAD R11, R4, 0x4, R10.reuse ;  /* 0x00000004040b7824 */ /* 0x11efe200078e020a */
[----:B------:R-:W0:Y:S01]  /*15f0*/  LDS R21, [R21+0x84] ;  /* 0x0000840015157984 */ /* 0x000e220000000800 */
[----:B------:R-:W-:-:S02]  /*1600*/  IMAD R19, R5, 0x4, R10 ;  /* 0x0000000405137824 */ /* 0x000fc400078e020a */
[C---:B------:R-:W-:Y:S01]  /*1610*/  IMAD R13, R4.reuse, 0x4, R11 ;  /* 0x00000004040d7824 */ /* 0x040fe200078e020b */
[C---:B------:R-:W-:Y:S01]  /*1620*/  LEA R18, R5.reuse, R11, 0x2 ;  /* 0x0000000b05127211 */ /* 0x040fe200078e10ff */
[----:B------:R-:W-:Y:S02]  /*1630*/  LDS R16, [R16+0x84] ;  /* 0x0000840010107984 */ /* 0x000fe40000000800 */
[C-C-:B------:R-:W-:Y:S02]  /*1640*/  IMAD R14, R4.reuse, 0x4, R13.reuse ;  /* 0x00000004040e7824 */ /* 0x140fe400078e020d */
[C---:B------:R-:W-:Y:S01]  /*1650*/  IMAD R23, R5.reuse, 0x4, R13 ;  /* 0x0000000405177824 */ /* 0x040fe200078e020d */
[----:B------:R-:W1:Y:S01]  /*1660*/  LDS R19, [R19+0x84] ;  /* 0x0000840013137984 */ /* 0x000e620000000800 */
[C-C-:B------:R-:W-:Y:S02]  /*1670*/  IMAD R9, R4.reuse, 0x4, R14.reuse ;  /* 0x0000000404097824 */ /* 0x140fe400078e020e */
[C---:B------:R-:W-:Y:S01]  /*1680*/  IMAD R17, R5.reuse, 0x4, R14 ;  /* 0x0000000405117824 */ /* 0x040fe200078e020e */
[----:B------:R-:W-:Y:S01]  /*1690*/  LDS R18, [R18+0x84] ;  /* 0x0000840012127984 */ /* 0x000fe20000000800 */
[----:B------:R-:W-:Y:S01]  /*16a0*/  IMAD R10, R4, 0x4, R9 ;  /* 0x00000004040a7824 */ /* 0x000fe200078e0209 */
[----:B------:R-:W-:-:S02]  /*16b0*/  LEA R20, R5, R9, 0x2 ;  /* 0x0000000905147211 */ /* 0x000fc400078e10ff */
[----:B------:R-:W2:Y:S01]  /*16c0*/  LDS R23, [R23+0x84] ;  /* 0x0000840017177984 */ /* 0x000ea20000000800 */
[C-C-:B-----5:R-:W-:Y:S02]  /*16d0*/  IMAD R8, R4.reuse, 0x4, R10.reuse ;  /* 0x0000000404087824 */ /* 0x160fe400078e020a */
[C---:B------:R-:W-:Y:S01]  /*16e0*/  IMAD R14, R5.reuse, 0x4, R10 ;  /* 0x00000004050e7824 */ /* 0x040fe200078e020a */
[----:B------:R-:W-:Y:S01]  /*16f0*/  LDS R17, [R17+0x84] ;  /* 0x0000840011117984 */ /* 0x000fe20000000800 */
[C-C-:B------:R-:W-:Y:S02]  /*1700*/  IMAD R11, R4.reuse, 0x4, R8.reuse ;  /* 0x00000004040b7824 */ /* 0x140fe400078e0208 */
[C---:B------:R-:W-:Y:S01]  /*1710*/  IMAD R15, R5.reuse, 0x4, R8 ;  /* 0x00000004050f7824 */ /* 0x040fe200078e0208 */
[----:B------:R-:W3:Y:S01]  /*1720*/  LDS R20, [R20+0x84] ;  /* 0x0000840014147984 */ /* 0x000ee20000000800 */
[----:B------:R-:W-:Y:S01]  /*1730*/  IMAD R9, R4, 0x4, R11 ;  /* 0x0000000404097824 */ /* 0x000fe200078e020b */
[----:B------:R-:W-:-:S02]  /*1740*/  LEA R10, R5, R11, 0x2 ;  /* 0x0000000b050a7211 */ /* 0x000fc400078e10ff */
[----:B------:R-:W-:Y:S01]  /*1750*/  LDS R14, [R14+0x84] ;  /* 0x000084000e0e7984 */ /* 0x000fe20000000800 */
[C-C-:B------:R-:W-:Y:S02]  /*1760*/  IMAD R8, R4.reuse, 0x4, R9.reuse ;  /* 0x0000000404087824 */ /* 0x140fe400078e0209 */
[C---:B------:R-:W-:Y:S01]  /*1770*/  IMAD R13, R5.reuse, 0x4, R9 ;  /* 0x00000004050d7824 */ /* 0x040fe200078e0209 */
[----:B------:R-:W4:Y:S01]  /*1780*/  LDS R15, [R15+0x84] ;  /* 0x000084000f0f7984 */ /* 0x000f220000000800 */
[C-C-:B------:R-:W-:Y:S02]  /*1790*/  IMAD R9, R4.reuse, 0x4, R8.reuse ;  /* 0x0000000404097824 */ /* 0x140fe400078e0208 */
[C---:B------:R-:W-:Y:S01]  /*17a0*/  IMAD R8, R5.reuse, 0x4, R8 ;  /* 0x0000000405087824 */ /* 0x040fe200078e0208 */
[----:B------:R-:W-:Y:S01]  /*17b0*/  LDS R10, [R10+0x84] ;  /* 0x000084000a0a7984 */ /* 0x000fe20000000800 */
[----:B------:R-:W-:Y:S01]  /*17c0*/  IMAD R11, R5, 0x4, R9 ;  /* 0x00000004050b7824 */ /* 0x000fe200078e0209 */
[----:B------:R-:W-:-:S02]  /*17d0*/  LEA R9, R4, R9, 0x2 ;  /* 0x0000000904097211 */ /* 0x000fc400078e10ff */
[----:B------:R-:W5:Y:S01]  /*17e0*/  LDS R13, [R13+0x84] ;  /* 0x000084000d0d7984 */ /* 0x000f620000000800 */
[----:B0-----:R-:W-:Y:S02]  /*17f0*/  IADD3 R21, PT, PT, R22, R21, R12 ;  /* 0x0000001516157210 */ /* 0x001fe40007ffe00c */
[--C-:B------:R-:W-:Y:S01]  /*1800*/  IMAD R12, R4, 0x4, R9.reuse ;  /* 0x00000004040c7824 */ /* 0x100fe200078e0209 */
[----:B------:R-:W-:Y:S01]  /*1810*/  LDS R8, [R8+0x84] ;  /* 0x0000840008087984 */ /* 0x000fe20000000800 */
[----:B------:R-:W-:-:S03]  /*1820*/  IMAD R9, R5, 0x4, R9 ;  /* 0x0000000405097824 */ /* 0x000fc600078e0209 */
[----:B------:R-:W0:Y:S01]  /*1830*/  LDS R11, [R11+0x84] ;  /* 0x000084000b0b7984 */ /* 0x000e220000000800 */
[----:B-1----:R-:W-:Y:S01]  /*1840*/  IADD3 R19, PT, PT, R19, R16, R21 ;  /* 0x0000001013137210 */ /* 0x002fe20007ffe015 */
[C---:B------:R-:W-:Y:S02]  /*1850*/  IMAD R16, R4.reuse, 0x4, R12 ;  /* 0x0000000404107824 */ /* 0x040fe400078e020c */
[----:B------:R-:W-:Y:S01]  /*1860*/  LDS R9, [R9+0x84] ;  /* 0x0000840009097984 */ /* 0x000fe20000000800 */
[----:B--2---:R-:W-:Y:S01]  /*1870*/  IADD3 R19, PT, PT, R23, R18, R19 ;  /* 0x0000001217137210 */ /* 0x004fe20007ffe013 */
[----:B------:R-:W-:-:S03]  /*1880*/  IMAD R18, R4, 0x4, R16 ;  /* 0x0000000404127824 */ /* 0x000fc600078e0210 */
[----:B---3--:R-:W-:Y:S01]  /*1890*/  IADD3 R19, PT, PT, R20, R17, R19 ;  /* 0x0000001114137210 */ /* 0x008fe20007ffe013 */
[----:B------:R-:W-:-:S03]  /*18a0*/  IMAD R17, R4, 0x4, R18 ;  /* 0x0000000404117824 */ /* 0x000fc600078e0212 */
[----:B----4-:R-:W-:Y:S02]  /*18b0*/  IADD3 R15, PT, PT, R15, R14, R19 ;  /* 0x0000000e0f0f7210 */ /* 0x010fe40007ffe013 */
[----:B------:R-:W-:Y:S02]  /*18c0*/  LEA R14, R4, R17, 0x2 ;  /* 0x00000011040e7211 */ /* 0x000fe400078e10ff */
[----:B-----5:R-:W-:-:S03]  /*18d0*/  IADD3 R10, PT, PT, R13, R10, R15 ;  /* 0x0000000a0d0a7210 */ /* 0x020fc60007ffe00f */
[C---:B------:R-:W-:Y:S01]  /*18e0*/  IMAD R15, R4.reuse, 0x4, R14 ;  /* 0x00000004040f7824 */ /* 0x040fe200078e020e */
[C---:B------:R-:W-:Y:S01]  /*18f0*/  LEA R14, R5.reuse, R14, 0x2 ;  /* 0x0000000e050e7211 */ /* 0x040fe200078e10ff */
[C---:B------:R-:W-:Y:S02]  /*1900*/  IMAD R13, R5.reuse, 0x4, R17 ;  /* 0x00000004050d7824 */ /* 0x040fe400078e0211 */
[C-C-:B------:R-:W-:Y:S02]  /*1910*/  IMAD R19, R4.reuse, 0x4, R15.reuse ;  /* 0x0000000404137824 */ /* 0x140fe400078e020f */
[----:B------:R-:W-:Y:S01]  /*1920*/  IMAD R24, R5, 0x4, R15 ;  /* 0x0000000405187824 */ /* 0x000fe200078e020f */
[----:B0-----:R-:W-:Y:S01]  /*1930*/  IADD3 R8, PT, PT, R11, R8, R10 ;  /* 0x000000080b087210 */ /* 0x001fe20007ffe00a */
[C---:B------:R-:W-:Y:S01]  /*1940*/  IMAD R10, R5.reuse, 0x4, R12 ;  /* 0x00000004050a7824 */ /* 0x040fe200078e020c */
[C---:B------:R-:W-:Y:S01]  /*1950*/  LEA R11, R5.reuse, R16, 0x2 ;  /* 0x00000010050b7211 */ /* 0x040fe200078e10ff */
[----:B------:R-:W-:Y:S01]  /*1960*/  IMAD R16, R4, 0x4, R19 ;  /* 0x0000000404107824 */ /* 0x000fe200078e0213 */
[----:B------:R-:W-:Y:S01]  /*1970*/  LDS R13, [R13+0x84] ;  /* 0x000084000d0d7984 */ /* 0x000fe20000000800 */
[----:B------:R-:W-:-:S02]  /*1980*/  IMAD R12, R5, 0x4, R18 ;  /* 0x00000004050c7824 */ /* 0x000fc400078e0212 */
[C---:B------:R-:W-:Y:S01]  /*1990*/  IMAD R17, R4.reuse, 0x4, R16 ;  /* 0x0000000404117824 */ /* 0x040fe200078e0210 */
[----:B------:R-:W0:Y:S01]  /*19a0*/  LDS R10, [R10+0x84] ;  /* 0x000084000a0a7984 */ /* 0x000e220000000800 */
[C---:B------:R-:W-:Y:S01]  /*19b0*/  IMAD R15, R5.reuse, 0x4, R19 ;  /* 0x00000004050f7824 */ /* 0x040fe200078e0213 */
[C---:B------:R-:W-:Y:S01]  /*19c0*/  LEA R25, R5.reuse, R16, 0x2 ;  /* 0x0000001005197211 */ /* 0x040fe200078e10ff */
[C-C-:B------:R-:W-:Y:S01]  /*19d0*/  IMAD R18, R4.reuse, 0x4, R17.reuse ;  /* 0x0000000404127824 */ /* 0x140fe200078e0211 */
[----:B------:R-:W-:Y:S01]  /*19e0*/  LDS R11, [R11+0x84] ;  /* 0x000084000b0b7984 */ /* 0x000fe20000000800 */
[C---:B------:R-:W-:Y:S02]  /*19f0*/  IMAD R20, R5.reuse, 0x4, R17 ;  /* 0x0000000405147824 */ /* 0x040fe400078e0211 */
[--C-:B------:R-:W-:Y:S01]  /*1a00*/  IMAD R19, R4, 0x4, R18.reuse ;  /* 0x0000000404137824 */ /* 0x100fe200078e0212 */
[----:B------:R-:W1:Y:S01]  /*1a10*/  LDS R12, [R12+0x84] ;  /* 0x000084000c0c7984 */ /* 0x000e620000000800 */
[----:B------:R-:W-:-:S02]  /*1a20*/  IMAD R27, R5, 0x4, R18 ;  /* 0x00000004051b7824 */ /* 0x000fc400078e0212 */
[C---:B------:R-:W-:Y:S01]  /*1a30*/  IMAD R22, R4.reuse, 0x4, R19 ;  /* 0x0000000404167824 */ /* 0x040fe200078e0213 */
[----:B------:R-:W2:Y:S01]  /*1a40*/  LDS R14, [R14+0x84] ;  /* 0x000084000e0e7984 */ /* 0x000ea20000000800 */
[C---:B------:R-:W-:Y:S02]  /*1a50*/  LEA R18, R5.reuse, R19, 0x2 ;  /* 0x0000001305127211 */ /* 0x040fe400078e10ff */
[C-C-:B------:R-:W-:Y:S01]  /*1a60*/  IMAD R21, R4.reuse, 0x4, R22.reuse ;  /* 0x0000000404157824 */ /* 0x140fe200078e0216 */
[----:B------:R3:W-:Y:S01]  /*1a70*/  LDS R16, [R24+0x84] ;  /* 0x0000840018107984 */ /* 0x0007e20000000800 */
[C---:B------:R-:W-:Y:S02]  /*1a80*/  IMAD R28, R5.reuse, 0x4, R22 ;  /* 0x00000004051c7824 */ /* 0x040fe400078e0216 */
[C---:B------:R-:W-:Y:S01]  /*1a90*/  IMAD R23, R4.reuse, 0x4, R21 ;  /* 0x0000000404177824 */ /* 0x040fe200078e0215 */
[----:B------:R-:W4:Y:S03]  /*1aa0*/  LDS R15, [R15+0x84] ;  /* 0x000084000f0f7984 */ /* 0x000f260000000800 */
[--C-:B------:R-:W-:Y:S01]  /*1ab0*/  IMAD R22, R4, 0x4, R23.reuse ;  /* 0x0000000404167824 */ /* 0x100fe200078e0217 */
[----:B------:R-:W-:Y:S01]  /*1ac0*/  LDS R17, [R25+0x84] ;  /* 0x0000840019117984 */ /* 0x000fe20000000800 */
[C---:B---3--:R-:W-:Y:S01]  /*1ad0*/  LEA R24, R5.reuse, R21, 0x2 ;  /* 0x0000001505187211 */ /* 0x048fe200078e10ff */
[----:B------:R-:W-:-:S02]  /*1ae0*/  IMAD R23, R5, 0x4, R23 ;  /* 0x0000000405177824 */ /* 0x000fc400078e0217 */
[----:B------:R-:W3:Y:S01]  /*1af0*/  LDS R20, [R20+0x84] ;  /* 0x0000840014147984 */ /* 0x000ee20000000800 */
[--C-:B------:R-:W-:Y:S02]  /*1b00*/  IMAD R26, R4, 0x4, R22.reuse ;  /* 0x00000004041a7824 */ /* 0x100fe400078e0216 */
[C---:B------:R-:W-:Y:S01]  /*1b10*/  IMAD R22, R5.reuse, 0x4, R22 ;  /* 0x0000000405167824 */ /* 0x040fe200078e0216 */
[----:B------:R-:W-:Y:S02]  /*1b20*/  LDS R19, [R27+0x84] ;  /* 0x000084001b137984 */ /* 0x000fe40000000800 */
[----:B------:R-:W-:Y:S02]  /*1b30*/  LEA R21, R5, R26, 0x2 ;  /* 0x0000001a05157211 */ /* 0x000fe400078e10ff */
[----:B------:R-:W5:Y:S04]  /*1b40*/  LDS R18, [R18+0x84] ;  /* 0x0000840012127984 */ /* 0x000f680000000800 */
[----:B------:R-:W-:Y:S01]  /*1b50*/  LDS R25, [R28+0x84] ;  /* 0x000084001c197984 */ /* 0x000fe20000000800 */
[----:B0-----:R-:W-:-:S03]  /*1b60*/  IADD3 R8, PT, PT, R10, R9, R8 ;  /* 0x000000090a087210 */ /* 0x001fc60007ffe008 */
[----:B------:R-:W0:Y:S04]  /*1b70*/  LDS R24, [R24+0x84] ;  /* 0x0000840018187984 */ /* 0x000e280000000800 */
[----:B------:R-:W-:Y:S01]  /*1b80*/  LDS R23, [R23+0x84] ;  /* 0x0000840017177984 */ /* 0x000fe20000000800 */
[----:B-1----:R-:W-:-:S03]  /*1b90*/  IADD3 R8, PT, PT, R12, R11, R8 ;  /* 0x0000000b0c087210 */ /* 0x002fc60007ffe008 */
[----:B------:R-:W1:Y:S01]  /*1ba0*/  LDS R22, [R22+0x84] ;  /* 0x0000840016167984 */ /* 0x000e620000000800 */
[----:B--2---:R-:W-:-:S03]  /*1bb0*/  IADD3 R8, PT, PT, R14, R13, R8 ;  /* 0x0000000d0e087210 */ /* 0x004fc60007ffe008 */
[----:B------:R-:W2:Y:S01]  /*1bc0*/  LDS R21, [R21+0x84] ;  /* 0x0000840015157984 */ /* 0x000ea20000000800 */
[----:B----4-:R-:W-:-:S04]  /*1bd0*/  IADD3 R8, PT, PT, R15, R16, R8 ;  /* 0x000000100f087210 */ /* 0x010fc80007ffe008 */
[----:B---3--:R-:W-:-:S04]  /*1be0*/  IADD3 R8, PT, PT, R20, R17, R8 ;  /* 0x0000001114087210 */ /* 0x008fc80007ffe008 */
[----:B-----5:R-:W-:-:S04]  /*1bf0*/  IADD3 R8, PT, PT, R18, R19, R8 ;  /* 0x0000001312087210 */ /* 0x020fc80007ffe008 */
[----:B0-----:R-:W-:-:S04]  /*1c00*/  IADD3 R8, PT, PT, R24, R25, R8 ;  /* 0x0000001918087210 */ /* 0x001fc80007ffe008 */
[----:B-1----:R-:W-:-:S05]  /*1c10*/  IADD3 R8, PT, PT, R22, R23, R8 ;  /* 0x0000001716087210 */ /* 0x002fca0007ffe008 */
[----:B--2---:R-:W-:-:S05]  /*1c20*/  IMAD.IADD R11, R8, 0x1, R21 ;  /* 0x00000001080b7824 */ /* 0x004fca00078e0215 */
[----:B------:R-:W-:-:S13]  /*1c30*/  ISETP.NE.AND P0, PT, R11, RZ, PT ;  /* 0x000000ff0b00720c */ /* 0x000fda0003f05270 */
[----:B------:R-:W-:Y:S05]  /*1c40*/  @!P0 BRA `(.L_x_36) ;  /* 0x0000000000088947 */ /* 0x000fea0003800000 */
[----:B------:R-:W-:-:S05]  /*1c50*/  IMAD.WIDE R8, R7, 0x4, R2 ;  /* 0x0000000407087825 */ /* 0x000fca00078e0202 */
[----:B------:R0:W-:Y:S02]  /*1c60*/  REDG.E.ADD.STRONG.GPU desc[UR8][R8.64], R11 ;  /* 0x0000000b0800798e */ /* 0x0001e4000c12e108 */
.L_x_36:
[----:B------:R-:W-:Y:S05]  /*1c70*/  BSYNC.RECONVERGENT B0 ;  /* 0x0000000000007941 */ /* 0x000fea0003800200 */
.L_x_35:
[----:B------:R-:W-:-:S05]  /*1c80*/  IMAD.IADD R7, R0, 0x1, R7 ;  /* 0x0000000100077824 */ /* 0x000fca00078e0207 */
[----:B------:R-:W-:-:S13]  /*1c90*/  ISETP.GT.AND P0, PT, R7, R6, PT ;  /* 0x000000060700720c */ /* 0x000fda0003f04270 */
[----:B------:R-:W-:Y:S05]  /*1ca0*/  @!P0 BRA `(.L_x_37) ;  /* 0xfffffff800288947 */ /* 0x000fea000383ffff */
[----:B------:R-:W-:Y:S05]  /*1cb0*/  EXIT ;  /* 0x000000000000794d */ /* 0x000fea0003800000 */
.L_x_38:
[----:B------:R-:W-:-:S00]  /*1cc0*/  BRA `(.L_x_38) ;  /* 0xfffffffc00fc7947 */ /* 0x000fc0000383ffff */
[----:B------:R-:W-:-:S00]  /*1cd0*/  NOP ;  /* 0x0000000000007918 */ /* 0x000fc00000000000 */
        /* <DEDUP_REMOVED lines=10> */
.L_x_39:


//--------------------- .nv.shared._Z22histogram_range_kernelILi16EEvPKcPjjii --------------------------
	.section	.nv.shared._Z22histogram_range_kernelILi16EEvPKcPjjii,"aw",@nobits
	.sectionflags	@""
	.align	16
	.zero		1024


//--------------------- .nv.shared.reserved.0     --------------------------
	.section	.nv.shared.reserved.0,"aw",@nobits
	.weak		__nv_reservedSMEM_offset_0_alias
	.size		__nv_reservedSMEM_offset_0_alias, 0, 64
	.other		__nv_reservedSMEM_offset_0_alias,@"STO_CUDA_RESERVED_SHARED STV_DEFAULT"
__nv_reservedSMEM_offset_0_alias:
	.zero		0
	.zero		64


//--------------------- .nv.constant0._Z22histogram_range_kernelILi16EEvPKcPjjii --------------------------
	.section	.nv.constant0._Z22histogram_range_kernelILi16EEvPKcPjjii,"a",@progbits
	.sectionflags	@""
	.align	4
.nv.constant0._Z22histogram_range_kernelILi16EEvPKcPjjii:
	.zero		924


//--------------------- SYMBOLS --------------------------

	.type		.nv.reservedSmem.offset0,@object
	.size		.nv.reservedSmem.offset0,0x4
	.type		.nv.reservedSmem.cap,@object
	.size		.nv.reservedSmem.cap,0x4
